//
// Generated by NVIDIA NVVM Compiler
//
// Compiler Build ID: CL-36424714
// Cuda compilation tools, release 13.0, V13.0.88
// Based on NVVM 20.0.0
//

.version 9.0
.target sm_100
.address_size 64

	// .globl	_Z6gpu_njiPdS_PP4nodeS1_
// _ZZ6gpu_njiPdS_PP4nodeS1_E6index1 has been demoted
// _ZZ6gpu_njiPdS_PP4nodeS1_E6index2 has been demoted
// _ZZ6gpu_njiPdS_PP4nodeS1_E9min_index has been demoted
// _ZZ6gpu_njiPdS_PP4nodeS1_E9max_index has been demoted
// _ZZ6gpu_njiPdS_PP4nodeS1_E10D_star_mat has been demoted
// _ZZ6gpu_njiPdS_PP4nodeS1_E8s_td_arr has been demoted

.visible .entry _Z6gpu_njiPdS_PP4nodeS1_(
	.param .u32 _Z6gpu_njiPdS_PP4nodeS1__param_0,
	.param .u64 .ptr .align 1 _Z6gpu_njiPdS_PP4nodeS1__param_1,
	.param .u64 .ptr .align 1 _Z6gpu_njiPdS_PP4nodeS1__param_2,
	.param .u64 .ptr .align 1 _Z6gpu_njiPdS_PP4nodeS1__param_3,
	.param .u64 .ptr .align 1 _Z6gpu_njiPdS_PP4nodeS1__param_4
)
{
	.reg .pred 	%p<79>;
	.reg .b32 	%r<154>;
	.reg .b64 	%rd<91>;
	.reg .b64 	%fd<268>;
	// demoted variable
	.shared .align 4 .u32 _ZZ6gpu_njiPdS_PP4nodeS1_E6index1;
	// demoted variable
	.shared .align 4 .u32 _ZZ6gpu_njiPdS_PP4nodeS1_E6index2;
	// demoted variable
	.shared .align 4 .u32 _ZZ6gpu_njiPdS_PP4nodeS1_E9min_index;
	// demoted variable
	.shared .align 4 .u32 _ZZ6gpu_njiPdS_PP4nodeS1_E9max_index;
	// demoted variable
	.shared .align 8 .b8 _ZZ6gpu_njiPdS_PP4nodeS1_E10D_star_mat[1600];
	// demoted variable
	.shared .align 8 .b8 _ZZ6gpu_njiPdS_PP4nodeS1_E8s_td_arr[800];
	ld.param.u32 	%r77, [_Z6gpu_njiPdS_PP4nodeS1__param_0];
	ld.param.u64 	%rd18, [_Z6gpu_njiPdS_PP4nodeS1__param_1];
	ld.param.u64 	%rd19, [_Z6gpu_njiPdS_PP4nodeS1__param_2];
	ld.param.u64 	%rd16, [_Z6gpu_njiPdS_PP4nodeS1__param_3];
	ld.param.u64 	%rd17, [_Z6gpu_njiPdS_PP4nodeS1__param_4];
	cvta.to.global.u64 	%rd1, %rd18;
	cvta.to.global.u64 	%rd20, %rd19;
	mov.u32 	%r78, %ctaid.x;
	mov.u32 	%r79, %ntid.x;
	mul.lo.s32 	%r1, %r78, %r79;
	mov.u32 	%r2, %tid.x;
	add.s32 	%r3, %r1, %r2;
	mul.wide.s32 	%rd21, %r3, 8;
	add.s64 	%rd2, %rd20, %rd21;
	ld.global.f64 	%fd267, [%rd2];
	shl.b32 	%r80, %r3, 3;
	mov.u32 	%r81, _ZZ6gpu_njiPdS_PP4nodeS1_E8s_td_arr;
	add.s32 	%r4, %r81, %r80;
	st.shared.f64 	[%r4], %fd267;
	add.s32 	%r5, %r77, -2;
	setp.lt.s32 	%p1, %r77, 3;
	@%p1 bra 	$L__BB0_123;
	cvta.to.global.u64 	%rd3, %rd16;
	cvta.to.global.u64 	%rd4, %rd17;
	mul.lo.s32 	%r83, %r3, %r77;
	mul.wide.s32 	%rd22, %r83, 8;
	add.s64 	%rd5, %rd1, %rd22;
	shl.b32 	%r84, %r3, 4;
	mov.u32 	%r85, _ZZ6gpu_njiPdS_PP4nodeS1_E10D_star_mat;
	add.s32 	%r6, %r85, %r84;
	add.s32 	%r7, %r3, 1;
	cvt.rn.f64.u32 	%fd2, %r5;
	add.s32 	%r8, %r77, -1;
	and.b32  	%r9, %r77, 7;
	and.b32  	%r10, %r77, 3;
	not.b32 	%r86, %r1;
	add.s32 	%r87, %r77, %r86;
	sub.s32 	%r88, %r87, %r2;
	and.b32  	%r11, %r77, 2147483640;
	and.b32  	%r12, %r77, 1;
	and.b32  	%r13, %r88, 3;
	mul.wide.u32 	%rd6, %r77, 8;
	add.s64 	%rd7, %rd5, %rd6;
	add.s64 	%rd8, %rd5, %rd21;
	add.s32 	%r14, %r3, 2;
	add.s64 	%rd9, %rd7, %rd6;
	add.s32 	%r15, %r3, 3;
	add.s32 	%r16, %r3, 4;
	neg.s32 	%r17, %r11;
	shl.b32 	%r18, %r77, 3;
	shl.b32 	%r19, %r77, 1;
	mul.lo.s32 	%r20, %r77, 3;
	shl.b32 	%r21, %r77, 2;
	mul.lo.s32 	%r22, %r77, 5;
	mul.lo.s32 	%r23, %r77, 6;
	mul.lo.s32 	%r24, %r77, 7;
	mov.b32 	%r132, 0;
$L__BB0_2:
	setp.ge.s32 	%p2, %r3, %r77;
	@%p2 bra 	$L__BB0_46;
	ld.global.f64 	%fd104, [%rd5];
	setp.eq.f64 	%p3, %fd104, 0dBFF0000000000000;
	@%p3 bra 	$L__BB0_45;
	setp.lt.u32 	%p4, %r8, 7;
	mov.f64 	%fd205, 0d0000000000000000;
	mov.b32 	%r144, 0;
	@%p4 bra 	$L__BB0_23;
	mov.f64 	%fd205, 0d0000000000000000;
	mov.b32 	%r133, 0;
	mov.u32 	%r134, %r24;
	mov.u32 	%r135, %r23;
	mov.u32 	%r136, %r22;
	mov.u32 	%r137, %r21;
	mov.u32 	%r138, %r20;
	mov.u32 	%r139, %r19;
	mov.u32 	%r140, %r77;
	mov.u32 	%r141, %r17;
	mov.u32 	%r142, %r133;
$L__BB0_6:
	.pragma "nounroll";
	mul.wide.u32 	%rd25, %r133, 8;
	add.s64 	%rd26, %rd1, %rd25;
	ld.global.f64 	%fd108, [%rd26];
	setp.eq.f64 	%p5, %fd108, 0dBFF0000000000000;
	@%p5 bra 	$L__BB0_8;
	mul.wide.s32 	%rd27, %r142, 8;
	add.s64 	%rd28, %rd5, %rd27;
	ld.global.f64 	%fd109, [%rd28];
	add.f64 	%fd205, %fd205, %fd109;
$L__BB0_8:
	mul.wide.u32 	%rd29, %r140, 8;
	add.s64 	%rd30, %rd1, %rd29;
	ld.global.f64 	%fd110, [%rd30];
	setp.eq.f64 	%p6, %fd110, 0dBFF0000000000000;
	mul.wide.s32 	%rd31, %r142, 8;
	add.s64 	%rd10, %rd5, %rd31;
	@%p6 bra 	$L__BB0_10;
	ld.global.f64 	%fd111, [%rd10+8];
	add.f64 	%fd205, %fd205, %fd111;
$L__BB0_10:
	mul.wide.u32 	%rd32, %r139, 8;
	add.s64 	%rd33, %rd1, %rd32;
	ld.global.f64 	%fd112, [%rd33];
	setp.eq.f64 	%p7, %fd112, 0dBFF0000000000000;
	@%p7 bra 	$L__BB0_12;
	ld.global.f64 	%fd113, [%rd10+16];
	add.f64 	%fd205, %fd205, %fd113;
$L__BB0_12:
	mul.wide.u32 	%rd34, %r138, 8;
	add.s64 	%rd35, %rd1, %rd34;
	ld.global.f64 	%fd114, [%rd35];
	setp.eq.f64 	%p8, %fd114, 0dBFF0000000000000;
	@%p8 bra 	$L__BB0_14;
	ld.global.f64 	%fd115, [%rd10+24];
	add.f64 	%fd205, %fd205, %fd115;
$L__BB0_14:
	mul.wide.u32 	%rd36, %r137, 8;
	add.s64 	%rd37, %rd1, %rd36;
	ld.global.f64 	%fd116, [%rd37];
	setp.eq.f64 	%p9, %fd116, 0dBFF0000000000000;
	@%p9 bra 	$L__BB0_16;
	ld.global.f64 	%fd117, [%rd10+32];
	add.f64 	%fd205, %fd205, %fd117;
$L__BB0_16:
	mul.wide.u32 	%rd38, %r136, 8;
	add.s64 	%rd39, %rd1, %rd38;
	ld.global.f64 	%fd118, [%rd39];
	setp.eq.f64 	%p10, %fd118, 0dBFF0000000000000;
	@%p10 bra 	$L__BB0_18;
	ld.global.f64 	%fd119, [%rd10+40];
	add.f64 	%fd205, %fd205, %fd119;
$L__BB0_18:
	mul.wide.u32 	%rd40, %r135, 8;
	add.s64 	%rd41, %rd1, %rd40;
	ld.global.f64 	%fd120, [%rd41];
	setp.eq.f64 	%p11, %fd120, 0dBFF0000000000000;
	@%p11 bra 	$L__BB0_20;
	ld.global.f64 	%fd121, [%rd10+48];
	add.f64 	%fd205, %fd205, %fd121;
$L__BB0_20:
	mul.wide.u32 	%rd42, %r134, 8;
	add.s64 	%rd43, %rd1, %rd42;
	ld.global.f64 	%fd122, [%rd43];
	setp.eq.f64 	%p12, %fd122, 0dBFF0000000000000;
	@%p12 bra 	$L__BB0_22;
	ld.global.f64 	%fd123, [%rd10+56];
	add.f64 	%fd205, %fd205, %fd123;
$L__BB0_22:
	add.s32 	%r142, %r142, 8;
	add.s32 	%r141, %r141, 8;
	add.s32 	%r140, %r140, %r18;
	add.s32 	%r139, %r139, %r18;
	add.s32 	%r138, %r138, %r18;
	add.s32 	%r137, %r137, %r18;
	add.s32 	%r136, %r136, %r18;
	add.s32 	%r135, %r135, %r18;
	add.s32 	%r134, %r134, %r18;
	add.s32 	%r133, %r133, %r18;
	setp.ne.s32 	%p13, %r141, 0;
	mov.u32 	%r144, %r11;
	@%p13 bra 	$L__BB0_6;
$L__BB0_23:
	setp.eq.s32 	%p14, %r9, 0;
	@%p14 bra 	$L__BB0_44;
	add.s32 	%r91, %r9, -1;
	setp.lt.u32 	%p15, %r91, 3;
	@%p15 bra 	$L__BB0_34;
	mul.lo.s32 	%r47, %r144, %r77;
	mul.wide.u32 	%rd44, %r47, 8;
	add.s64 	%rd45, %rd1, %rd44;
	ld.global.f64 	%fd125, [%rd45];
	setp.eq.f64 	%p16, %fd125, 0dBFF0000000000000;
	@%p16 bra 	$L__BB0_27;
	mul.wide.u32 	%rd46, %r144, 8;
	add.s64 	%rd47, %rd5, %rd46;
	ld.global.f64 	%fd126, [%rd47];
	add.f64 	%fd205, %fd205, %fd126;
$L__BB0_27:
	add.s32 	%r48, %r47, %r77;
	mul.wide.u32 	%rd48, %r48, 8;
	add.s64 	%rd49, %rd1, %rd48;
	ld.global.f64 	%fd127, [%rd49];
	setp.eq.f64 	%p17, %fd127, 0dBFF0000000000000;
	mul.wide.u32 	%rd50, %r144, 8;
	add.s64 	%rd11, %rd5, %rd50;
	@%p17 bra 	$L__BB0_29;
	ld.global.f64 	%fd128, [%rd11+8];
	add.f64 	%fd205, %fd205, %fd128;
$L__BB0_29:
	add.s32 	%r49, %r48, %r77;
	mul.wide.u32 	%rd51, %r49, 8;
	add.s64 	%rd52, %rd1, %rd51;
	ld.global.f64 	%fd129, [%rd52];
	setp.eq.f64 	%p18, %fd129, 0dBFF0000000000000;
	@%p18 bra 	$L__BB0_31;
	ld.global.f64 	%fd130, [%rd11+16];
	add.f64 	%fd205, %fd205, %fd130;
$L__BB0_31:
	add.s32 	%r92, %r49, %r77;
	mul.wide.u32 	%rd53, %r92, 8;
	add.s64 	%rd54, %rd1, %rd53;
	ld.global.f64 	%fd131, [%rd54];
	setp.eq.f64 	%p19, %fd131, 0dBFF0000000000000;
	@%p19 bra 	$L__BB0_33;
	ld.global.f64 	%fd132, [%rd11+24];
	add.f64 	%fd205, %fd205, %fd132;
$L__BB0_33:
	add.s32 	%r144, %r144, 4;
$L__BB0_34:
	setp.eq.s32 	%p20, %r10, 0;
	@%p20 bra 	$L__BB0_44;
	setp.eq.s32 	%p21, %r10, 1;
	@%p21 bra 	$L__BB0_41;
	mul.lo.s32 	%r52, %r144, %r77;
	mul.wide.u32 	%rd55, %r52, 8;
	add.s64 	%rd56, %rd1, %rd55;
	ld.global.f64 	%fd134, [%rd56];
	setp.eq.f64 	%p22, %fd134, 0dBFF0000000000000;
	@%p22 bra 	$L__BB0_38;
	mul.wide.s32 	%rd57, %r144, 8;
	add.s64 	%rd58, %rd5, %rd57;
	ld.global.f64 	%fd135, [%rd58];
	add.f64 	%fd205, %fd205, %fd135;
$L__BB0_38:
	add.s32 	%r93, %r52, %r77;
	mul.wide.u32 	%rd59, %r93, 8;
	add.s64 	%rd60, %rd1, %rd59;
	ld.global.f64 	%fd136, [%rd60];
	setp.eq.f64 	%p23, %fd136, 0dBFF0000000000000;
	@%p23 bra 	$L__BB0_40;
	mul.wide.s32 	%rd61, %r144, 8;
	add.s64 	%rd62, %rd5, %rd61;
	ld.global.f64 	%fd137, [%rd62+8];
	add.f64 	%fd205, %fd205, %fd137;
$L__BB0_40:
	add.s32 	%r144, %r144, 2;
$L__BB0_41:
	setp.eq.s32 	%p24, %r12, 0;
	@%p24 bra 	$L__BB0_44;
	mul.lo.s32 	%r94, %r144, %r77;
	mul.wide.u32 	%rd63, %r94, 8;
	add.s64 	%rd64, %rd1, %rd63;
	ld.global.f64 	%fd138, [%rd64];
	setp.eq.f64 	%p25, %fd138, 0dBFF0000000000000;
	@%p25 bra 	$L__BB0_44;
	mul.wide.s32 	%rd65, %r144, 8;
	add.s64 	%rd66, %rd5, %rd65;
	ld.global.f64 	%fd139, [%rd66];
	add.f64 	%fd205, %fd205, %fd139;
$L__BB0_44:
	st.shared.f64 	[%r4], %fd205;
	bra.uni 	$L__BB0_46;
$L__BB0_45:
	mov.b64 	%rd24, -4616189618054758400;
	st.shared.u64 	[%r4], %rd24;
$L__BB0_46:
	bar.sync 	0;
	@%p2 bra 	$L__BB0_74;
	setp.ge.s32 	%p27, %r7, %r77;
	mov.b64 	%rd67, 4746794007244308480;
	st.shared.u64 	[%r6], %rd67;
	ld.global.f64 	%fd140, [%rd5];
	setp.eq.f64 	%p28, %fd140, 0dBFF0000000000000;
	or.pred  	%p29, %p28, %p27;
	@%p29 bra 	$L__BB0_74;
	setp.eq.s32 	%p30, %r13, 0;
	mov.f64 	%fd240, 0d41DFFFFFFFC00000;
	mov.f64 	%fd203, 0d41DFFFFFFFC00000;
	mov.u32 	%r146, %r7;
	@%p30 bra 	$L__BB0_60;
	ld.global.f64 	%fd143, [%rd7];
	setp.eq.f64 	%p31, %fd143, 0dBFF0000000000000;
	mov.f64 	%fd240, %fd203;
	@%p31 bra 	$L__BB0_52;
	ld.global.f64 	%fd145, [%rd8+8];
	mul.f64 	%fd146, %fd145, %fd2;
	ld.shared.f64 	%fd147, [%r4];
	sub.f64 	%fd148, %fd146, %fd147;
	ld.shared.f64 	%fd149, [%r4+8];
	sub.f64 	%fd40, %fd148, %fd149;
	setp.geu.f64 	%p32, %fd40, 0d41DFFFFFFFC00000;
	@%p32 bra 	$L__BB0_52;
	st.shared.f64 	[%r6], %fd40;
	cvt.rn.f64.s32 	%fd150, %r7;
	st.shared.f64 	[%r6+8], %fd150;
	mov.f64 	%fd240, %fd40;
$L__BB0_52:
	setp.eq.s32 	%p33, %r13, 1;
	mov.u32 	%r146, %r14;
	@%p33 bra 	$L__BB0_60;
	ld.global.f64 	%fd151, [%rd9];
	setp.eq.f64 	%p34, %fd151, 0dBFF0000000000000;
	@%p34 bra 	$L__BB0_56;
	ld.global.f64 	%fd152, [%rd8+16];
	mul.f64 	%fd153, %fd152, %fd2;
	ld.shared.f64 	%fd154, [%r4];
	sub.f64 	%fd155, %fd153, %fd154;
	ld.shared.f64 	%fd156, [%r4+16];
	sub.f64 	%fd42, %fd155, %fd156;
	setp.geu.f64 	%p35, %fd42, %fd240;
	@%p35 bra 	$L__BB0_56;
	st.shared.f64 	[%r6], %fd42;
	cvt.rn.f64.s32 	%fd157, %r14;
	st.shared.f64 	[%r6+8], %fd157;
	mov.f64 	%fd240, %fd42;
$L__BB0_56:
	setp.eq.s32 	%p36, %r13, 2;
	mov.u32 	%r146, %r15;
	@%p36 bra 	$L__BB0_60;
	add.s64 	%rd68, %rd9, %rd6;
	ld.global.f64 	%fd158, [%rd68];
	setp.eq.f64 	%p37, %fd158, 0dBFF0000000000000;
	mov.u32 	%r146, %r16;
	@%p37 bra 	$L__BB0_60;
	ld.global.f64 	%fd159, [%rd8+24];
	mul.f64 	%fd160, %fd159, %fd2;
	ld.shared.f64 	%fd161, [%r4];
	sub.f64 	%fd162, %fd160, %fd161;
	ld.shared.f64 	%fd163, [%r4+24];
	sub.f64 	%fd44, %fd162, %fd163;
	setp.geu.f64 	%p38, %fd44, %fd240;
	mov.u32 	%r146, %r16;
	@%p38 bra 	$L__BB0_60;
	st.shared.f64 	[%r6], %fd44;
	cvt.rn.f64.s32 	%fd164, %r15;
	st.shared.f64 	[%r6+8], %fd164;
	mov.f64 	%fd240, %fd44;
	mov.u32 	%r146, %r16;
$L__BB0_60:
	sub.s32 	%r95, %r5, %r3;
	setp.lt.u32 	%p39, %r95, 3;
	@%p39 bra 	$L__BB0_74;
$L__BB0_61:
	mul.lo.s32 	%r96, %r146, %r77;
	mul.wide.s32 	%rd69, %r96, 8;
	add.s64 	%rd12, %rd1, %rd69;
	ld.global.f64 	%fd165, [%rd12];
	setp.eq.f64 	%p40, %fd165, 0dBFF0000000000000;
	shl.b32 	%r97, %r146, 3;
	mov.u32 	%r98, _ZZ6gpu_njiPdS_PP4nodeS1_E8s_td_arr;
	add.s32 	%r57, %r98, %r97;
	@%p40 bra 	$L__BB0_64;
	mul.wide.s32 	%rd70, %r146, 8;
	add.s64 	%rd71, %rd5, %rd70;
	ld.global.f64 	%fd166, [%rd71];
	mul.f64 	%fd167, %fd166, %fd2;
	ld.shared.f64 	%fd168, [%r4];
	sub.f64 	%fd169, %fd167, %fd168;
	ld.shared.f64 	%fd170, [%r57];
	sub.f64 	%fd50, %fd169, %fd170;
	setp.geu.f64 	%p41, %fd50, %fd240;
	@%p41 bra 	$L__BB0_64;
	st.shared.f64 	[%r6], %fd50;
	cvt.rn.f64.s32 	%fd171, %r146;
	st.shared.f64 	[%r6+8], %fd171;
	mov.f64 	%fd240, %fd50;
$L__BB0_64:
	add.s64 	%rd13, %rd12, %rd6;
	ld.global.f64 	%fd172, [%rd13];
	setp.eq.f64 	%p42, %fd172, 0dBFF0000000000000;
	mul.wide.s32 	%rd72, %r146, 8;
	add.s64 	%rd14, %rd5, %rd72;
	@%p42 bra 	$L__BB0_67;
	ld.global.f64 	%fd173, [%rd14+8];
	mul.f64 	%fd174, %fd173, %fd2;
	ld.shared.f64 	%fd175, [%r4];
	sub.f64 	%fd176, %fd174, %fd175;
	ld.shared.f64 	%fd177, [%r57+8];
	sub.f64 	%fd55, %fd176, %fd177;
	setp.geu.f64 	%p43, %fd55, %fd240;
	@%p43 bra 	$L__BB0_67;
	st.shared.f64 	[%r6], %fd55;
	add.s32 	%r99, %r146, 1;
	cvt.rn.f64.s32 	%fd178, %r99;
	st.shared.f64 	[%r6+8], %fd178;
	mov.f64 	%fd240, %fd55;
$L__BB0_67:
	add.s64 	%rd15, %rd13, %rd6;
	ld.global.f64 	%fd179, [%rd15];
	setp.eq.f64 	%p44, %fd179, 0dBFF0000000000000;
	@%p44 bra 	$L__BB0_70;
	ld.global.f64 	%fd180, [%rd14+16];
	mul.f64 	%fd181, %fd180, %fd2;
	ld.shared.f64 	%fd182, [%r4];
	sub.f64 	%fd183, %fd181, %fd182;
	ld.shared.f64 	%fd184, [%r57+16];
	sub.f64 	%fd60, %fd183, %fd184;
	setp.geu.f64 	%p45, %fd60, %fd240;
	@%p45 bra 	$L__BB0_70;
	st.shared.f64 	[%r6], %fd60;
	add.s32 	%r100, %r146, 2;
	cvt.rn.f64.s32 	%fd185, %r100;
	st.shared.f64 	[%r6+8], %fd185;
	mov.f64 	%fd240, %fd60;
$L__BB0_70:
	add.s64 	%rd73, %rd15, %rd6;
	ld.global.f64 	%fd186, [%rd73];
	setp.eq.f64 	%p46, %fd186, 0dBFF0000000000000;
	@%p46 bra 	$L__BB0_73;
	ld.global.f64 	%fd187, [%rd14+24];
	mul.f64 	%fd188, %fd187, %fd2;
	ld.shared.f64 	%fd189, [%r4];
	sub.f64 	%fd190, %fd188, %fd189;
	ld.shared.f64 	%fd191, [%r57+24];
	sub.f64 	%fd65, %fd190, %fd191;
	setp.geu.f64 	%p47, %fd65, %fd240;
	@%p47 bra 	$L__BB0_73;
	st.shared.f64 	[%r6], %fd65;
	add.s32 	%r101, %r146, 3;
	cvt.rn.f64.s32 	%fd192, %r101;
	st.shared.f64 	[%r6+8], %fd192;
	mov.f64 	%fd240, %fd65;
$L__BB0_73:
	add.s32 	%r146, %r146, 4;
	setp.lt.s32 	%p48, %r146, %r77;
	@%p48 bra 	$L__BB0_61;
$L__BB0_74:
	setp.eq.s32 	%p49, %r3, 0;
	bar.sync 	0;
	@%p49 bra 	$L__BB0_76;
	ld.shared.u32 	%r153, [_ZZ6gpu_njiPdS_PP4nodeS1_E9min_index];
	ld.shared.u32 	%r152, [_ZZ6gpu_njiPdS_PP4nodeS1_E9max_index];
	bra.uni 	$L__BB0_117;
$L__BB0_76:
	setp.lt.u32 	%p50, %r8, 7;
	ld.shared.f64 	%fd194, [_ZZ6gpu_njiPdS_PP4nodeS1_E10D_star_mat+8];
	cvt.rzi.s32.f64 	%r61, %fd194;
	mov.f64 	%fd250, 0d41DFFFFFFFC00000;
	mov.b32 	%r150, 0;
	@%p50 bra 	$L__BB0_95;
	mov.f64 	%fd250, 0d41DFFFFFFFC00000;
	mov.b32 	%r148, 0;
$L__BB0_78:
	.pragma "nounroll";
	shl.b32 	%r104, %r148, 4;
	mov.u32 	%r105, _ZZ6gpu_njiPdS_PP4nodeS1_E10D_star_mat;
	add.s32 	%r63, %r105, %r104;
	ld.shared.f64 	%fd71, [%r63];
	setp.geu.f64 	%p51, %fd71, %fd250;
	@%p51 bra 	$L__BB0_80;
	st.shared.u32 	[_ZZ6gpu_njiPdS_PP4nodeS1_E6index1], %r148;
	st.shared.u32 	[_ZZ6gpu_njiPdS_PP4nodeS1_E6index2], %r61;
	mov.f64 	%fd250, %fd71;
$L__BB0_80:
	ld.shared.f64 	%fd73, [%r63+16];
	setp.geu.f64 	%p52, %fd73, %fd250;
	@%p52 bra 	$L__BB0_82;
	add.s32 	%r106, %r148, 1;
	st.shared.u32 	[_ZZ6gpu_njiPdS_PP4nodeS1_E6index1], %r106;
	st.shared.u32 	[_ZZ6gpu_njiPdS_PP4nodeS1_E6index2], %r61;
	mov.f64 	%fd250, %fd73;
$L__BB0_82:
	ld.shared.f64 	%fd75, [%r63+32];
	setp.geu.f64 	%p53, %fd75, %fd250;
	@%p53 bra 	$L__BB0_84;
	add.s32 	%r107, %r148, 2;
	st.shared.u32 	[_ZZ6gpu_njiPdS_PP4nodeS1_E6index1], %r107;
	st.shared.u32 	[_ZZ6gpu_njiPdS_PP4nodeS1_E6index2], %r61;
	mov.f64 	%fd250, %fd75;
$L__BB0_84:
	ld.shared.f64 	%fd77, [%r63+48];
	setp.geu.f64 	%p54, %fd77, %fd250;
	@%p54 bra 	$L__BB0_86;
	add.s32 	%r108, %r148, 3;
	st.shared.u32 	[_ZZ6gpu_njiPdS_PP4nodeS1_E6index1], %r108;
	st.shared.u32 	[_ZZ6gpu_njiPdS_PP4nodeS1_E6index2], %r61;
	mov.f64 	%fd250, %fd77;
$L__BB0_86:
	ld.shared.f64 	%fd79, [%r63+64];
	setp.geu.f64 	%p55, %fd79, %fd250;
	@%p55 bra 	$L__BB0_88;
	add.s32 	%r109, %r148, 4;
	st.shared.u32 	[_ZZ6gpu_njiPdS_PP4nodeS1_E6index1], %r109;
	st.shared.u32 	[_ZZ6gpu_njiPdS_PP4nodeS1_E6index2], %r61;
	mov.f64 	%fd250, %fd79;
$L__BB0_88:
	ld.shared.f64 	%fd81, [%r63+80];
	setp.geu.f64 	%p56, %fd81, %fd250;
	@%p56 bra 	$L__BB0_90;
	add.s32 	%r110, %r148, 5;
	st.shared.u32 	[_ZZ6gpu_njiPdS_PP4nodeS1_E6index1], %r110;
	st.shared.u32 	[_ZZ6gpu_njiPdS_PP4nodeS1_E6index2], %r61;
	mov.f64 	%fd250, %fd81;
$L__BB0_90:
	ld.shared.f64 	%fd83, [%r63+96];
	setp.geu.f64 	%p57, %fd83, %fd250;
	@%p57 bra 	$L__BB0_92;
	add.s32 	%r111, %r148, 6;
	st.shared.u32 	[_ZZ6gpu_njiPdS_PP4nodeS1_E6index1], %r111;
	st.shared.u32 	[_ZZ6gpu_njiPdS_PP4nodeS1_E6index2], %r61;
	mov.f64 	%fd250, %fd83;
$L__BB0_92:
	ld.shared.f64 	%fd85, [%r63+112];
	setp.geu.f64 	%p58, %fd85, %fd250;
	@%p58 bra 	$L__BB0_94;
	add.s32 	%r112, %r148, 7;
	st.shared.u32 	[_ZZ6gpu_njiPdS_PP4nodeS1_E6index1], %r112;
	st.shared.u32 	[_ZZ6gpu_njiPdS_PP4nodeS1_E6index2], %r61;
	mov.f64 	%fd250, %fd85;
$L__BB0_94:
	add.s32 	%r148, %r148, 8;
	setp.ne.s32 	%p59, %r148, %r11;
	mov.u32 	%r150, %r11;
	@%p59 bra 	$L__BB0_78;
$L__BB0_95:
	setp.eq.s32 	%p60, %r9, 0;
	@%p60 bra 	$L__BB0_116;
	add.s32 	%r113, %r9, -1;
	setp.lt.u32 	%p61, %r113, 3;
	@%p61 bra 	$L__BB0_106;
	shl.b32 	%r114, %r150, 4;
	mov.u32 	%r115, _ZZ6gpu_njiPdS_PP4nodeS1_E10D_star_mat;
	add.s32 	%r66, %r115, %r114;
	ld.shared.f64 	%fd88, [%r66];
	setp.geu.f64 	%p62, %fd88, %fd250;
	@%p62 bra 	$L__BB0_99;
	st.shared.u32 	[_ZZ6gpu_njiPdS_PP4nodeS1_E6index1], %r150;
	st.shared.u32 	[_ZZ6gpu_njiPdS_PP4nodeS1_E6index2], %r61;
	mov.f64 	%fd250, %fd88;
$L__BB0_99:
	ld.shared.f64 	%fd90, [%r66+16];
	setp.geu.f64 	%p63, %fd90, %fd250;
	@%p63 bra 	$L__BB0_101;
	add.s32 	%r116, %r150, 1;
	st.shared.u32 	[_ZZ6gpu_njiPdS_PP4nodeS1_E6index1], %r116;
	st.shared.u32 	[_ZZ6gpu_njiPdS_PP4nodeS1_E6index2], %r61;
	mov.f64 	%fd250, %fd90;
$L__BB0_101:
	ld.shared.f64 	%fd92, [%r66+32];
	setp.geu.f64 	%p64, %fd92, %fd250;
	@%p64 bra 	$L__BB0_103;
	add.s32 	%r117, %r150, 2;
	st.shared.u32 	[_ZZ6gpu_njiPdS_PP4nodeS1_E6index1], %r117;
	st.shared.u32 	[_ZZ6gpu_njiPdS_PP4nodeS1_E6index2], %r61;
	mov.f64 	%fd250, %fd92;
$L__BB0_103:
	ld.shared.f64 	%fd94, [%r66+48];
	setp.geu.f64 	%p65, %fd94, %fd250;
	@%p65 bra 	$L__BB0_105;
	add.s32 	%r118, %r150, 3;
	st.shared.u32 	[_ZZ6gpu_njiPdS_PP4nodeS1_E6index1], %r118;
	st.shared.u32 	[_ZZ6gpu_njiPdS_PP4nodeS1_E6index2], %r61;
	mov.f64 	%fd250, %fd94;
$L__BB0_105:
	add.s32 	%r150, %r150, 4;
$L__BB0_106:
	setp.eq.s32 	%p66, %r10, 0;
	@%p66 bra 	$L__BB0_116;
	setp.eq.s32 	%p67, %r10, 1;
	@%p67 bra 	$L__BB0_113;
	shl.b32 	%r119, %r150, 4;
	mov.u32 	%r120, _ZZ6gpu_njiPdS_PP4nodeS1_E10D_star_mat;
	add.s32 	%r69, %r120, %r119;
	ld.shared.f64 	%fd97, [%r69];
	setp.geu.f64 	%p68, %fd97, %fd250;
	@%p68 bra 	$L__BB0_110;
	st.shared.u32 	[_ZZ6gpu_njiPdS_PP4nodeS1_E6index1], %r150;
	st.shared.u32 	[_ZZ6gpu_njiPdS_PP4nodeS1_E6index2], %r61;
	mov.f64 	%fd250, %fd97;
$L__BB0_110:
	ld.shared.f64 	%fd99, [%r69+16];
	setp.geu.f64 	%p69, %fd99, %fd250;
	@%p69 bra 	$L__BB0_112;
	add.s32 	%r121, %r150, 1;
	st.shared.u32 	[_ZZ6gpu_njiPdS_PP4nodeS1_E6index1], %r121;
	st.shared.u32 	[_ZZ6gpu_njiPdS_PP4nodeS1_E6index2], %r61;
	mov.f64 	%fd250, %fd99;
$L__BB0_112:
	add.s32 	%r150, %r150, 2;
$L__BB0_113:
	setp.eq.s32 	%p70, %r12, 0;
	@%p70 bra 	$L__BB0_116;
	shl.b32 	%r122, %r150, 4;
	mov.u32 	%r123, _ZZ6gpu_njiPdS_PP4nodeS1_E10D_star_mat;
	add.s32 	%r124, %r123, %r122;
	ld.shared.f64 	%fd196, [%r124];
	setp.geu.f64 	%p71, %fd196, %fd250;
	@%p71 bra 	$L__BB0_116;
	st.shared.u32 	[_ZZ6gpu_njiPdS_PP4nodeS1_E6index1], %r150;
	st.shared.u32 	[_ZZ6gpu_njiPdS_PP4nodeS1_E6index2], %r61;
$L__BB0_116:
	ld.shared.u32 	%r125, [_ZZ6gpu_njiPdS_PP4nodeS1_E6index1];
	ld.shared.u32 	%r126, [_ZZ6gpu_njiPdS_PP4nodeS1_E6index2];
	min.s32 	%r153, %r125, %r126;
	st.shared.u32 	[_ZZ6gpu_njiPdS_PP4nodeS1_E9min_index], %r153;
	max.s32 	%r152, %r125, %r126;
	st.shared.u32 	[_ZZ6gpu_njiPdS_PP4nodeS1_E9max_index], %r152;
$L__BB0_117:
	setp.eq.s32 	%p73, %r3, %r153;
	setp.eq.s32 	%p74, %r3, %r152;
	or.pred  	%p75, %p73, %p74;
	or.pred  	%p76, %p75, %p2;
	@%p76 bra 	$L__BB0_119;
	mul.lo.s32 	%r127, %r153, %r77;
	add.s32 	%r128, %r127, %r3;
	mul.wide.s32 	%rd74, %r128, 8;
	add.s64 	%rd75, %rd1, %rd74;
	ld.global.f64 	%fd197, [%rd75];
	mad.lo.s32 	%r129, %r152, %r77, %r3;
	mul.wide.s32 	%rd76, %r129, 8;
	add.s64 	%rd77, %rd1, %rd76;
	ld.global.f64 	%fd198, [%rd77];
	add.f64 	%fd199, %fd197, %fd198;
	add.s32 	%r130, %r127, %r152;
	mul.wide.s32 	%rd78, %r130, 8;
	add.s64 	%rd79, %rd1, %rd78;
	ld.global.f64 	%fd200, [%rd79];
	sub.f64 	%fd201, %fd199, %fd200;
	mul.f64 	%fd202, %fd201, 0d3FE0000000000000;
	st.global.f64 	[%rd77], %fd202;
	mul.wide.s32 	%rd80, %r152, 8;
	add.s64 	%rd81, %rd5, %rd80;
	st.global.f64 	[%rd81], %fd202;
$L__BB0_119:
	setp.ne.s32 	%p77, %r3, 0;
	@%p77 bra 	$L__BB0_121;
	mul.lo.s32 	%r131, %r153, %r77;
	mul.wide.s32 	%rd82, %r131, 8;
	add.s64 	%rd83, %rd1, %rd82;
	mov.b64 	%rd84, -4616189618054758400;
	st.global.u64 	[%rd83], %rd84;
	mul.wide.s32 	%rd85, %r153, 8;
	add.s64 	%rd86, %rd1, %rd85;
	st.global.u64 	[%rd86], %rd84;
	st.global.u32 	[%rd4], %r132;
	mov.b64 	%rd87, 0;
	st.global.u64 	[%rd4+8], %rd87;
	st.global.u64 	[%rd4+16], %rd87;
	st.global.u64 	[%rd4+24], %rd87;
	st.global.u64 	[%rd4+32], %rd84;
	st.global.u64 	[%rd4+40], %rd84;
	mul.wide.s32 	%rd88, %r152, 8;
	add.s64 	%rd89, %rd3, %rd88;
	st.global.u64 	[%rd89], %rd17;
	add.s64 	%rd90, %rd3, %rd85;
	st.global.u64 	[%rd90], %rd87;
$L__BB0_121:
	bar.sync 	0;
	add.s32 	%r132, %r132, 1;
	setp.ne.s32 	%p78, %r132, %r5;
	@%p78 bra 	$L__BB0_2;
	ld.shared.f64 	%fd267, [%r4];
$L__BB0_123:
	st.global.f64 	[%rd2], %fd267;
	ret;

}


// ===== COMPILED SASS (sm_100) =====

	.target	sm_100

	.elftype	@"ET_EXEC"


//--------------------- .note.nv.tkinfo           --------------------------
	.section	.note.nv.tkinfo,"",@"SHT_NOTE"
	.sectionflags	@"SHF_NOTE_NV_TKINFO"
	.tkinfo
        /*0018*/ 	.word	0x00000002
        /*0030*/ 	.string	""
        /*0030*/ 	.string	"ptxas"
        /*0030*/ 	.string	"Cuda compilation tools, release 13.0, V13.0.88"
        /*0030*/ 	.string	"Build cuda_13.0.r13.0/compiler.36424714_0"
        /*0030*/ 	.string	"-arch sm_100 -m 64 "



//--------------------- .note.nv.cuinfo           --------------------------
	.section	.note.nv.cuinfo,"",@"SHT_NOTE"
	.sectionflags	@"SHF_NOTE_NV_CUINFO"
        /*0018*/ 	.short	0x0002
        /*001a*/ 	.short	0x0064
        /*001c*/ 	.short	0x0082
	.zero		2


//--------------------- .nv.info                  --------------------------
	.section	.nv.info,"",@"SHT_CUDA_INFO"
	.align	4


	//----- nvinfo : EIATTR_REGCOUNT
	.align		4
        /*0000*/ 	.byte	0x04, 0x2f
        /*0002*/ 	.short	(.L_1 - .L_0)
	.align		4
.L_0:
        /*0004*/ 	.word	index@(_Z6gpu_njiPdS_PP4nodeS1_)
        /*0008*/ 	.word	0x00000028


	//----- nvinfo : EIATTR_FRAME_SIZE
	.align		4
.L_1:
        /*000c*/ 	.byte	0x04, 0x11
        /*000e*/ 	.short	(.L_3 - .L_2)
	.align		4
.L_2:
        /*0010*/ 	.word	index@(_Z6gpu_njiPdS_PP4nodeS1_)
        /*0014*/ 	.word	0x00000000


	//----- nvinfo : EIATTR_MIN_STACK_SIZE
	.align		4
.L_3:
        /*0018*/ 	.byte	0x04, 0x12
        /*001a*/ 	.short	(.L_5 - .L_4)
	.align		4
.L_4:
        /*001c*/ 	.word	index@(_Z6gpu_njiPdS_PP4nodeS1_)
        /*0020*/ 	.word	0x00000000
.L_5:


//--------------------- .nv.compat                --------------------------
	.section	.nv.compat,"",@"SHT_CUDA_COMPAT_INFO"
	.align	4
        /*0000*/ 	.byte	0x02, 0x09, 0x00, 0x00, 0x02, 0x02, 0x01, 0x00, 0x02, 0x05, 0x05, 0x00, 0x03, 0x07, 0x01, 0x01
        /*0010*/ 	.byte	0x02, 0x03, 0x00, 0x00, 0x02, 0x06, 0x01, 0x00, 0x04, 0x0b, 0x08, 0x00, 0x01, 0x00, 0x00, 0x00
        /*0020*/ 	.byte	0x00, 0x00, 0x00, 0x00


//--------------------- .nv.info._Z6gpu_njiPdS_PP4nodeS1_ --------------------------
	.section	.nv.info._Z6gpu_njiPdS_PP4nodeS1_,"",@"SHT_CUDA_INFO"
	.sectionflags	@""
	.align	4


	//----- nvinfo : EIATTR_CUDA_API_VERSION
	.align		4
        /*0000*/ 	.byte	0x04, 0x37
        /*0002*/ 	.short	(.L_7 - .L_6)
.L_6:
        /*0004*/ 	.word	0x00000082


	//----- nvinfo : EIATTR_KPARAM_INFO
	.align		4
.L_7:
        /*0008*/ 	.byte	0x04, 0x17
        /*000a*/ 	.short	(.L_9 - .L_8)
.L_8:
        /*000c*/ 	.word	0x00000000
        /*0010*/ 	.short	0x0004
        /*0012*/ 	.short	0x0020
        /*0014*/ 	.byte	0x00, 0xf5, 0x21, 0x00


	//----- nvinfo : EIATTR_KPARAM_INFO
	.align		4
.L_9:
        /*0018*/ 	.byte	0x04, 0x17
        /*001a*/ 	.short	(.L_11 - .L_10)
.L_10:
        /*001c*/ 	.word	0x00000000
        /*0020*/ 	.short	0x0003
        /*0022*/ 	.short	0x0018
        /*0024*/ 	.byte	0x00, 0xf5, 0x21, 0x00


	//----- nvinfo : EIATTR_KPARAM_INFO
	.align		4
.L_11:
        /*0028*/ 	.byte	0x04, 0x17
        /*002a*/ 	.short	(.L_13 - .L_12)
.L_12:
        /*002c*/ 	.word	0x00000000
        /*0030*/ 	.short	0x0002
        /*0032*/ 	.short	0x0010
        /*0034*/ 	.byte	0x00, 0xf5, 0x21, 0x00


	//----- nvinfo : EIATTR_KPARAM_INFO
	.align		4
.L_13:
        /*0038*/ 	.byte	0x04, 0x17
        /*003a*/ 	.short	(.L_15 - .L_14)
.L_14:
        /*003c*/ 	.word	0x00000000
        /*0040*/ 	.short	0x0001
        /*0042*/ 	.short	0x0008
        /*0044*/ 	.byte	0x00, 0xf5, 0x21, 0x00


	//----- nvinfo : EIATTR_KPARAM_INFO
	.align		4
.L_15:
        /*0048*/ 	.byte	0x04, 0x17
        /*004a*/ 	.short	(.L_17 - .L_16)
.L_16:
        /*004c*/ 	.word	0x00000000
        /*0050*/ 	.short	0x0000
        /*0052*/ 	.short	0x0000
        /*0054*/ 	.byte	0x00, 0xf0, 0x11, 0x00


	//----- nvinfo : EIATTR_SPARSE_MMA_MASK
	.align		4
.L_17:
        /*0058*/ 	.byte	0x03, 0x50
        /*005a*/ 	.short	0x0000


	//----- nvinfo : EIATTR_MAXREG_COUNT
	.align		4
        /*005c*/ 	.byte	0x03, 0x1b
        /*005e*/ 	.short	0x00ff


	//----- nvinfo : EIATTR_NUM_BARRIERS
	.align		4
        /*0060*/ 	.byte	0x02, 0x4c
        /*0062*/ 	.byte	0x01
	.zero		1


	//----- nvinfo : EIATTR_MERCURY_ISA_VERSION
	.align		4
        /*0064*/ 	.byte	0x03, 0x5f
        /*0066*/ 	.short	0x0101


	//----- nvinfo : EIATTR_VRC_CTA_INIT_COUNT
	.align		4
        /*0068*/ 	.byte	0x02, 0x4a
	.zero		1
	.zero		1


	//----- nvinfo : EIATTR_EXIT_INSTR_OFFSETS
	.align		4
        /*006c*/ 	.byte	0x04, 0x1c
        /*006e*/ 	.short	(.L_19 - .L_18)


	//   ....[0]....
.L_18:
        /*0070*/ 	.word	0x00002540


	//----- nvinfo : EIATTR_CRS_STACK_SIZE
	.align		4
.L_19:
        /*0074*/ 	.byte	0x04, 0x1e
        /*0076*/ 	.short	(.L_21 - .L_20)
.L_20:
        /*0078*/ 	.word	0x00000000


	//----- nvinfo : EIATTR_CBANK_PARAM_SIZE
	.align		4
.L_21:
        /*007c*/ 	.byte	0x03, 0x19
        /*007e*/ 	.short	0x0028


	//----- nvinfo : EIATTR_PARAM_CBANK
	.align		4
        /*0080*/ 	.byte	0x04, 0x0a
        /*0082*/ 	.short	(.L_23 - .L_22)
	.align		4
.L_22:
        /*0084*/ 	.word	index@(.nv.constant0._Z6gpu_njiPdS_PP4nodeS1_)
        /*0088*/ 	.short	0x0380
        /*008a*/ 	.short	0x0028


	//----- nvinfo : EIATTR_SW_WAR
	.align		4
.L_23:
        /*008c*/ 	.byte	0x04, 0x36
        /*008e*/ 	.short	(.L_25 - .L_24)
.L_24:
        /*0090*/ 	.word	0x00000008
.L_25:


//--------------------- .nv.callgraph             --------------------------
	.section	.nv.callgraph,"",@"SHT_CUDA_CALLGRAPH"
	.align	4
	.sectionentsize	8
	.align		4
        /*0000*/ 	.word	0x00000000
	.align		4
        /*0004*/ 	.word	0xffffffff
	.align		4
        /*0008*/ 	.word	0x00000000
	.align		4
        /*000c*/ 	.word	0xfffffffe
	.align		4
        /*0010*/ 	.word	0x00000000
	.align		4
        /*0014*/ 	.word	0xfffffffd
	.align		4
        /*0018*/ 	.word	0x00000000
	.align		4
        /*001c*/ 	.word	0xfffffffc


//--------------------- .text._Z6gpu_njiPdS_PP4nodeS1_ --------------------------
	.section	.text._Z6gpu_njiPdS_PP4nodeS1_,"ax",@progbits
	.align	128
        .global         _Z6gpu_njiPdS_PP4nodeS1_
        .type           _Z6gpu_njiPdS_PP4nodeS1_,@function
        .size           _Z6gpu_njiPdS_PP4nodeS1_,(.L_x_36 - _Z6gpu_njiPdS_PP4nodeS1_)
        .other          _Z6gpu_njiPdS_PP4nodeS1_,@"STO_CUDA_ENTRY STV_DEFAULT"
_Z6gpu_njiPdS_PP4nodeS1_:
.text._Z6gpu_njiPdS_PP4nodeS1_:
[----:B------:R-:W-:Y:S01]  /*0000*/  LDC R1, c[0x0][0x37c] ;  /* 0x0000df00ff017b82 */ /* 0x000fe20000000800 */
[----:B------:R-:W0:Y:S07]  /*0010*/  S2R R0, SR_TID.X ;  /* 0x0000000000007919 */ /* 0x000e2e0000002100 */
[----:B------:R-:W1:Y:S01]  /*0020*/  S2UR UR4, SR_CTAID.X ;  /* 0x00000000000479c3 */ /* 0x000e620000002500 */
[----:B------:R-:W1:Y:S01]  /*0030*/  LDCU UR5, c[0x0][0x360] ;  /* 0x00006c00ff0577ac */ /* 0x000e620008000800 */
[----:B------:R-:W2:Y:S06]  /*0040*/  LDCU.64 UR10, c[0x0][0x358] ;  /* 0x00006b00ff0a77ac */ /* 0x000eac0008000a00 */
[----:B------:R-:W3:Y:S01]  /*0050*/  LDC.64 R18, c[0x0][0x390] ;  /* 0x0000e400ff127b82 */ /* 0x000ee20000000a00 */
[----:B------:R-:W4:Y:S01]  /*0060*/  LDCU UR8, c[0x0][0x380] ;  /* 0x00007000ff0877ac */ /* 0x000f220008000800 */
[----:B-1----:R-:W-:-:S06]  /*0070*/  UIMAD UR4, UR4, UR5, URZ ;  /* 0x00000005040472a4 */ /* 0x002fcc000f8e02ff */
[----:B0-----:R-:W-:-:S04]  /*0080*/  VIADD R4, R0, UR4 ;  /* 0x0000000400047c36 */ /* 0x001fc80008000000 */
[----:B---3--:R-:W-:-:S05]  /*0090*/  IMAD.WIDE R18, R4, 0x8, R18 ;  /* 0x0000000804127825 */ /* 0x008fca00078e0212 */
[----:B--2---:R-:W2:Y:S01]  /*00a0*/  LDG.E.64 R6, desc[UR10][R18.64] ;  /* 0x0000000a12067981 */ /* 0x004ea2000c1e1b00 */
[----:B------:R-:W0:Y:S01]  /*00b0*/  S2UR UR7, SR_CgaCtaId ;  /* 0x00000000000779c3 */ /* 0x000e220000008800 */
[----:B------:R-:W-:Y:S01]  /*00c0*/  UMOV UR5, 0x400 ;  /* 0x0000040000057882 */ /* 0x000fe20000000000 */
[----:B----4-:R-:W-:Y:S02]  /*00d0*/  UISETP.GE.AND UP0, UPT, UR8, 0x3, UPT ;  /* 0x000000030800788c */ /* 0x010fe4000bf06270 */
[----:B------:R-:W-:-:S04]  /*00e0*/  UIADD3 UR6, UPT, UPT, UR5, 0x650, URZ ;  /* 0x0000065005067890 */ /* 0x000fc8000fffe0ff */
[----:B0-----:R-:W-:-:S06]  /*00f0*/  ULEA UR6, UR7, UR6, 0x18 ;  /* 0x0000000607067291 */ /* 0x001fcc000f8ec0ff */
[----:B------:R-:W-:-:S05]  /*0100*/  LEA R3, R4, UR6, 0x3 ;  /* 0x0000000604037c11 */ /* 0x000fca000f8e18ff */
[----:B--2---:R0:W-:Y:S01]  /*0110*/  STS.64 [R3], R6 ;  /* 0x0000000603007388 */ /* 0x0041e20000000a00 */
[----:B------:R-:W-:Y:S05]  /*0120*/  BRA.U !UP0, `(.L_x_0) ;  /* 0x0000002508007547 */ /* 0x000fea000b800000 */
[----:B------:R-:W1:Y:S01]  /*0130*/  LDC.64 R16, c[0x0][0x388] ;  /* 0x0000e200ff107b82 */ /* 0x000e620000000a00 */
[----:B------:R-:W-:Y:S02]  /*0140*/  UIADD3 UR9, UPT, UPT, UR8, -0x2, URZ ;  /* 0xfffffffe08097890 */ /* 0x000fe4000fffe0ff */
[C---:B------:R-:W-:Y:S01]  /*0150*/  IMAD R5, R4.reuse, UR8, RZ ;  /* 0x0000000804057c24 */ /* 0x040fe2000f8e02ff */
[----:B------:R-:W-:Y:S01]  /*0160*/  ULOP3.LUT UR4, URZ, UR4, URZ, 0x33, !UPT ;  /* 0x00000004ff047292 */ /* 0x000fe2000f8e33ff */
[----:B------:R-:W-:Y:S01]  /*0170*/  IMAD.U32 R9, RZ, RZ, UR8 ;  /* 0x00000008ff097e24 */ /* 0x000fe2000f8e00ff */
[----:B------:R-:W-:Y:S01]  /*0180*/  UIADD3 UR5, UPT, UPT, UR5, 0x10, URZ ;  /* 0x0000001005057890 */ /* 0x000fe2000fffe0ff */
[----:B------:R-:W-:Y:S01]  /*0190*/  VIADD R2, R4, 0x1 ;  /* 0x0000000104027836 */ /* 0x000fe20000000000 */
[----:B------:R-:W-:Y:S02]  /*01a0*/  ULOP3.LUT UR14, UR8, 0x7, URZ, 0xc0, !UPT ;  /* 0x00000007080e7892 */ /* 0x000fe4000f8ec0ff */
[----:B------:R-:W-:Y:S01]  /*01b0*/  ULEA UR5, UR7, UR5, 0x18 ;  /* 0x0000000507057291 */ /* 0x000fe2000f8ec0ff */
[----:B------:R-:W2:Y:S01]  /*01c0*/  I2F.F64.U32 R10, UR9 ;  /* 0x00000009000a7d12 */ /* 0x000ea20008201800 */
[----:B------:R-:W-:-:S02]  /*01d0*/  ULOP3.LUT UR15, UR8, 0x3, URZ, 0xc0, !UPT ;  /* 0x00000003080f7892 */ /* 0x000fc4000f8ec0ff */
[----:B------:R-:W-:Y:S02]  /*01e0*/  ULOP3.LUT UR16, UR8, 0x7ffffff8, URZ, 0xc0, !UPT ;  /* 0x7ffffff808107892 */ /* 0x000fe4000f8ec0ff */
[----:B------:R-:W-:Y:S01]  /*01f0*/  ULOP3.LUT UR6, UR8, 0x1, URZ, 0xc0, !UPT ;  /* 0x0000000108067892 */ /* 0x000fe2000f8ec0ff */
[----:B-1----:R-:W-:Y:S01]  /*0200*/  IMAD.WIDE R16, R5, 0x8, R16 ;  /* 0x0000000805107825 */ /* 0x002fe200078e0210 */
[----:B------:R-:W-:Y:S01]  /*0210*/  MOV R5, UR4 ;  /* 0x0000000400057c02 */ /* 0x000fe20008000f00 */
[----:B------:R-:W-:Y:S01]  /*0220*/  UMOV UR4, URZ ;  /* 0x000000ff00047c82 */ /* 0x000fe20008000000 */
[----:B--2---:R-:W-:Y:S02]  /*0230*/  R2UR UR12, R10 ;  /* 0x000000000a0c72ca */ /* 0x004fe400000e0000 */
[----:B------:R-:W-:Y:S01]  /*0240*/  IADD3 R5, PT, PT, -R0, UR8, R5 ;  /* 0x0000000800057c10 */ /* 0x000fe2000fffe105 */
[----:B0-----:R-:W-:Y:S01]  /*0250*/  IMAD.WIDE.U32 R6, R9, 0x8, R16 ;  /* 0x0000000809067825 */ /* 0x001fe200078e0010 */
[----:B------:R-:W-:-:S02]  /*0260*/  R2UR UR13, R11 ;  /* 0x000000000b0d72ca */ /* 0x000fc400000e0000 */
[C---:B------:R-:W-:Y:S01]  /*0270*/  LEA R0, R4.reuse, UR5, 0x4 ;  /* 0x0000000504007c11 */ /* 0x040fe2000f8e20ff */
[----:B------:R-:W-:Y:S01]  /*0280*/  IMAD.WIDE R10, R4, 0x8, R16 ;  /* 0x00000008040a7825 */ /* 0x000fe200078e0210 */
[----:B------:R-:W-:-:S03]  /*0290*/  LOP3.LUT R5, R5, 0x3, RZ, 0xc0, !PT ;  /* 0x0000000305057812 */ /* 0x000fc600078ec0ff */
[----:B------:R-:W-:-:S08]  /*02a0*/  IMAD.WIDE.U32 R6, R9, 0x8, R6 ;  /* 0x0000000809067825 */ /* 0x000fd000078e0006 */
.L_x_34:
[----:B------:R-:W0:Y:S01]  /*02b0*/  LDCU UR5, c[0x0][0x380] ;  /* 0x00007000ff0577ac */ /* 0x000e220008000800 */
[----:B------:R-:W-:Y:S01]  /*02c0*/  BSSY.RECONVERGENT B0, `(.L_x_1) ;  /* 0x000009d000007945 */ /* 0x000fe20003800200 */
[----:B01----:R-:W-:-:S05]  /*02d0*/  IMAD.U32 R23, RZ, RZ, UR5 ;  /* 0x00000005ff177e24 */ /* 0x003fca000f8e00ff */
[----:B------:R-:W-:-:S13]  /*02e0*/  ISETP.GE.AND P0, PT, R4, R23, PT ;  /* 0x000000170400720c */ /* 0x000fda0003f06270 */
[----:B------:R-:W-:Y:S05]  /*02f0*/  @P0 BRA `(.L_x_2) ;  /* 0x0000000800640947 */ /* 0x000fea0003800000 */
[----:B------:R-:W2:Y:S02]  /*0300*/  LDG.E.64 R8, desc[UR10][R16.64] ;  /* 0x0000000a10087981 */ /* 0x000ea4000c1e1b00 */
[----:B--2---:R-:W-:-:S14]  /*0310*/  DSETP.NEU.AND P1, PT, R8, -1, PT ;  /* 0xbff000000800742a */ /* 0x004fdc0003f2d000 */
[----:B------:R-:W-:Y:S05]  /*0320*/  @!P1 BRA `(.L_x_3) ;  /* 0x00000008004c9947 */ /* 0x000fea0003800000 */
[----:B------:R-:W0:Y:S01]  /*0330*/  LDCU UR5, c[0x0][0x380] ;  /* 0x00007000ff0577ac */ /* 0x000e220008000800 */
[----:B------:R-:W-:Y:S02]  /*0340*/  MOV R21, RZ ;  /* 0x000000ff00157202 */ /* 0x000fe40000000f00 */
[----:B------:R-:W-:Y:S01]  /*0350*/  CS2R R12, SRZ ;  /* 0x00000000000c7805 */ /* 0x000fe2000001ff00 */
[----:B0-----:R-:W-:-:S04]  /*0360*/  UIADD3 UR7, UPT, UPT, UR5, -0x1, URZ ;  /* 0xffffffff05077890 */ /* 0x001fc8000fffe0ff */
[----:B------:R-:W-:-:S09]  /*0370*/  UISETP.GE.U32.AND UP0, UPT, UR7, 0x7, UPT ;  /* 0x000000070700788c */ /* 0x000fd2000bf06070 */
[----:B------:R-:W-:Y:S05]  /*0380*/  BRA.U !UP0, `(.L_x_4) ;  /* 0x0000000508287547 */ /* 0x000fea000b800000 */
[----:B------:R-:W0:Y:S01]  /*0390*/  LDC R31, c[0x0][0x380] ;  /* 0x0000e000ff1f7b82 */ /* 0x000e220000000800 */
[----:B------:R-:W-:Y:S01]  /*03a0*/  USHF.L.U32 UR17, UR5, 0x1, URZ ;  /* 0x0000000105117899 */ /* 0x000fe200080006ff */
[----:B------:R-:W-:Y:S01]  /*03b0*/  IMAD.MOV.U32 R33, RZ, RZ, RZ ;  /* 0x000000ffff217224 */ /* 0x000fe200078e00ff */
[----:B------:R-:W-:Y:S01]  /*03c0*/  USHF.L.U32 UR18, UR5, 0x2, URZ ;  /* 0x0000000205127899 */ /* 0x000fe200080006ff */
[----:B------:R-:W-:Y:S01]  /*03d0*/  IMAD.MOV.U32 R34, RZ, RZ, RZ ;  /* 0x000000ffff227224 */ /* 0x000fe200078e00ff */
[----:B------:R-:W-:Y:S01]  /*03e0*/  UIMAD UR19, UR5, 0x5, URZ ;  /* 0x00000005051378a4 */ /* 0x000fe2000f8e02ff */
[----:B------:R-:W-:Y:S01]  /*03f0*/  CS2R R12, SRZ ;  /* 0x00000000000c7805 */ /* 0x000fe2000001ff00 */
[----:B------:R-:W-:Y:S01]  /*0400*/  UIMAD UR20, UR5, 0x6, URZ ;  /* 0x00000006051478a4 */ /* 0x000fe2000f8e02ff */
[----:B------:R-:W-:Y:S01]  /*0410*/  IMAD.U32 R8, RZ, RZ, UR17 ;  /* 0x00000011ff087e24 */ /* 0x000fe2000f8e00ff */
[----:B------:R-:W-:Y:S01]  /*0420*/  UIMAD UR21, UR5, 0x7, URZ ;  /* 0x00000007051578a4 */ /* 0x000fe2000f8e02ff */
[----:B------:R-:W-:Y:S01]  /*0430*/  MOV R32, UR18 ;  /* 0x0000001200207c02 */ /* 0x000fe20008000f00 */
[----:B------:R-:W-:Y:S01]  /*0440*/  UIMAD UR5, UR5, 0x3, URZ ;  /* 0x00000003050578a4 */ /* 0x000fe2000f8e02ff */
[----:B------:R-:W-:Y:S01]  /*0450*/  IMAD.U32 R30, RZ, RZ, UR19 ;  /* 0x00000013ff1e7e24 */ /* 0x000fe2000f8e00ff */
[----:B------:R-:W-:Y:S01]  /*0460*/  UIADD3 UR7, UPT, UPT, -UR16, URZ, URZ ;  /* 0x000000ff10077290 */ /* 0x000fe2000fffe1ff */
[----:B------:R-:W-:Y:S01]  /*0470*/  IMAD.U32 R37, RZ, RZ, UR20 ;  /* 0x00000014ff257e24 */ /* 0x000fe2000f8e00ff */
[----:B------:R-:W-:Y:S01]  /*0480*/  MOV R35, UR21 ;  /* 0x0000001500237c02 */ /* 0x000fe20008000f00 */
[----:B------:R-:W1:Y:S01]  /*0490*/  LDCU UR8, c[0x0][0x380] ;  /* 0x00007000ff0877ac */ /* 0x000e620008000800 */
[----:B------:R-:W-:-:S08]  /*04a0*/  IMAD.U32 R9, RZ, RZ, UR5 ;  /* 0x00000005ff097e24 */ /* 0x000fd0000f8e00ff */
.L_x_5:
[----:B------:R-:W2:Y:S02]  /*04b0*/  LDC.64 R14, c[0x0][0x388] ;  /* 0x0000e200ff0e7b82 */ /* 0x000ea40000000a00 */
[----:B--2---:R-:W-:-:S04]  /*04c0*/  IMAD.WIDE.U32 R26, R33, 0x8, R14 ;  /* 0x00000008211a7825 */ /* 0x004fc800078e000e */
[--C-:B0-----:R-:W-:Y:S02]  /*04d0*/  IMAD.WIDE.U32 R24, R31, 0x8, R14.reuse ;  /* 0x000000081f187825 */ /* 0x101fe400078e000e */
[----:B------:R-:W2:Y:S02]  /*04e0*/  LDG.E.64 R26, desc[UR10][R26.64] ;  /* 0x0000000a1a1a7981 */ /* 0x000ea4000c1e1b00 */
[--C-:B------:R-:W-:Y:S02]  /*04f0*/  IMAD.WIDE.U32 R22, R8, 0x8, R14.reuse ;  /* 0x0000000808167825 */ /* 0x100fe400078e000e */
[----:B------:R-:W3:Y:S02]  /*0500*/  LDG.E.64 R24, desc[UR10][R24.64] ;  /* 0x0000000a18187981 */ /* 0x000ee4000c1e1b00 */
[--C-:B------:R-:W-:Y:S02]  /*0510*/  IMAD.WIDE.U32 R28, R9, 0x8, R14.reuse ;  /* 0x00000008091c7825 */ /* 0x100fe400078e000e */
[----:B------:R-:W4:Y:S04]  /*0520*/  LDG.E.64 R22, desc[UR10][R22.64] ;  /* 0x0000000a16167981 */ /* 0x000f28000c1e1b00 */
[----:B------:R-:W5:Y:S01]  /*0530*/  LDG.E.64 R20, desc[UR10][R28.64] ;  /* 0x0000000a1c147981 */ /* 0x000f62000c1e1b00 */
[----:B--2---:R-:W-:Y:S01]  /*0540*/  DSETP.NEU.AND P5, PT, R26, -1, PT ;  /* 0xbff000001a00742a */ /* 0x004fe20003fad000 */
[----:B------:R-:W-:Y:S01]  /*0550*/  IMAD.WIDE.U32 R26, R32, 0x8, R14 ;  /* 0x00000008201a7825 */ /* 0x000fe200078e000e */
[----:B---3--:R-:W-:-:S03]  /*0560*/  DSETP.NEU.AND P6, PT, R24, -1, PT ;  /* 0xbff000001800742a */ /* 0x008fc60003fcd000 */
[----:B------:R-:W-:Y:S01]  /*0570*/  IMAD.WIDE.U32 R24, R30, 0x8, R14 ;  /* 0x000000081e187825 */ /* 0x000fe200078e000e */
[----:B----4-:R-:W-:Y:S01]  /*0580*/  DSETP.NEU.AND P4, PT, R22, -1, PT ;  /* 0xbff000001600742a */ /* 0x010fe20003f8d000 */
[----:B------:R-:W2:Y:S01]  /*0590*/  LDG.E.64 R22, desc[UR10][R26.64] ;  /* 0x0000000a1a167981 */ /* 0x000ea2000c1e1b00 */
[----:B-----5:R-:W-:-:S03]  /*05a0*/  DSETP.NEU.AND P3, PT, R20, -1, PT ;  /* 0xbff000001400742a */ /* 0x020fc60003f6d000 */
[----:B------:R-:W3:Y:S01]  /*05b0*/  LDG.E.64 R24, desc[UR10][R24.64] ;  /* 0x0000000a18187981 */ /* 0x000ee2000c1e1b00 */
[----:B------:R-:W-:-:S05]  /*05c0*/  IMAD.WIDE R20, R34, 0x8, R16 ;  /* 0x0000000822147825 */ /* 0x000fca00078e0210 */
[----:B------:R-:W4:Y:S04]  /*05d0*/  @P5 LDG.E.64 R26, desc[UR10][R20.64] ;  /* 0x0000000a141a5981 */ /* 0x000f28000c1e1b00 */
[----:B------:R-:W5:Y:S01]  /*05e0*/  @P6 LDG.E.64 R28, desc[UR10][R20.64+0x8] ;  /* 0x0000080a141c6981 */ /* 0x000f62000c1e1b00 */
[----:B--2---:R-:W-:Y:S01]  /*05f0*/  DSETP.NEU.AND P1, PT, R22, -1, PT ;  /* 0xbff000001600742a */ /* 0x004fe20003f2d000 */
[--C-:B------:R-:W-:Y:S01]  /*0600*/  IMAD.WIDE.U32 R22, R37, 0x8, R14.reuse ;  /* 0x0000000825167825 */ /* 0x100fe200078e000e */
[----:B---3--:R-:W-:Y:S01]  /*0610*/  DSETP.NEU.AND P2, PT, R24, -1, PT ;  /* 0xbff000001800742a */ /* 0x008fe20003f4d000 */
[----:B------:R-:W2:Y:S02]  /*0620*/  @P4 LDG.E.64 R24, desc[UR10][R20.64+0x10] ;  /* 0x0000100a14184981 */ /* 0x000ea4000c1e1b00 */
[----:B------:R-:W-:-:S02]  /*0630*/  IMAD.WIDE.U32 R14, R35, 0x8, R14 ;  /* 0x00000008230e7825 */ /* 0x000fc400078e000e */
[----:B------:R-:W3:Y:S01]  /*0640*/  LDG.E.64 R22, desc[UR10][R22.64] ;  /* 0x0000000a16167981 */ /* 0x000ee2000c1e1b00 */
[----:B----4-:R-:W-:-:S03]  /*0650*/  @P5 DADD R12, R12, R26 ;  /* 0x000000000c0c5229 */ /* 0x010fc6000000001a */
[----:B------:R-:W4:Y:S04]  /*0660*/  @P3 LDG.E.64 R26, desc[UR10][R20.64+0x18] ;  /* 0x0000180a141a3981 */ /* 0x000f28000c1e1b00 */
[----:B------:R-:W4:Y:S01]  /*0670*/  LDG.E.64 R14, desc[UR10][R14.64] ;  /* 0x0000000a0e0e7981 */ /* 0x000f22000c1e1b00 */
[----:B-----5:R-:W-:-:S08]  /*0680*/  @P6 DADD R12, R12, R28 ;  /* 0x000000000c0c6229 */ /* 0x020fd0000000001c */
[----:B--2---:R-:W-:Y:S01]  /*0690*/  @P4 DADD R12, R12, R24 ;  /* 0x000000000c0c4229 */ /* 0x004fe20000000018 */
[----:B------:R-:W2:Y:S01]  /*06a0*/  @P1 LDG.E.64 R24, desc[UR10][R20.64+0x20] ;  /* 0x0000200a14181981 */ /* 0x000ea2000c1e1b00 */
[----:B---3--:R-:W-:-:S06]  /*06b0*/  DSETP.NEU.AND P5, PT, R22, -1, PT ;  /* 0xbff000001600742a */ /* 0x008fcc0003fad000 */
[----:B----4-:R-:W-:Y:S01]  /*06c0*/  @P3 DADD R12, R12, R26 ;  /* 0x000000000c0c3229 */ /* 0x010fe2000000001a */
[----:B------:R-:W3:Y:S01]  /*06d0*/  @P2 LDG.E.64 R26, desc[UR10][R20.64+0x28] ;  /* 0x0000280a141a2981 */ /* 0x000ee2000c1e1b00 */
[----:B------:R-:W-:-:S06]  /*06e0*/  DSETP.NEU.AND P3, PT, R14, -1, PT ;  /* 0xbff000000e00742a */ /* 0x000fcc0003f6d000 */
[----:B------:R-:W4:Y:S08]  /*06f0*/  @P5 LDG.E.64 R22, desc[UR10][R20.64+0x30] ;  /* 0x0000300a14165981 */ /* 0x000f30000c1e1b00 */
[----:B------:R-:W5:Y:S01]  /*0700*/  @P3 LDG.E.64 R28, desc[UR10][R20.64+0x38] ;  /* 0x0000380a141c3981 */ /* 0x000f62000c1e1b00 */
[----:B------:R-:W-:-:S04]  /*0710*/  UIADD3 UR7, UPT, UPT, UR7, 0x8, URZ ;  /* 0x0000000807077890 */ /* 0x000fc8000fffe0ff */
[----:B------:R-:W-:Y:S01]  /*0720*/  UISETP.NE.AND UP0, UPT, UR7, URZ, UPT ;  /* 0x000000ff0700728c */ /* 0x000fe2000bf05270 */
[----:B------:R-:W-:Y:S01]  /*0730*/  VIADD R34, R34, 0x8 ;  /* 0x0000000822227836 */ /* 0x000fe20000000000 */
[----:B--2---:R-:W-:-:S08]  /*0740*/  @P1 DADD R12, R12, R24 ;  /* 0x000000000c0c1229 */ /* 0x004fd00000000018 */
[----:B---3--:R-:W-:-:S08]  /*0750*/  @P2 DADD R12, R12, R26 ;  /* 0x000000000c0c2229 */ /* 0x008fd0000000001a */
[----:B----4-:R-:W-:Y:S01]  /*0760*/  @P5 DADD R12, R12, R22 ;  /* 0x000000000c0c5229 */ /* 0x010fe20000000016 */
[----:B-1----:R-:W-:-:S04]  /*0770*/  MOV R23, UR8 ;  /* 0x0000000800177c02 */ /* 0x002fc80008000f00 */
[----:B------:R-:W-:-:S03]  /*0780*/  LEA R31, R23, R31, 0x3 ;  /* 0x0000001f171f7211 */ /* 0x000fc600078e18ff */
[----:B-----5:R-:W-:Y:S01]  /*0790*/  @P3 DADD R12, R12, R28 ;  /* 0x000000000c0c3229 */ /* 0x020fe2000000001c */
[C---:B------:R-:W-:Y:S01]  /*07a0*/  IMAD R8, R23.reuse, 0x8, R8 ;  /* 0x0000000817087824 */ /* 0x040fe200078e0208 */
[C---:B------:R-:W-:Y:S01]  /*07b0*/  LEA R9, R23.reuse, R9, 0x3 ;  /* 0x0000000917097211 */ /* 0x040fe200078e18ff */
[C---:B------:R-:W-:Y:S01]  /*07c0*/  IMAD R32, R23.reuse, 0x8, R32 ;  /* 0x0000000817207824 */ /* 0x040fe200078e0220 */
[C---:B------:R-:W-:Y:S01]  /*07d0*/  LEA R30, R23.reuse, R30, 0x3 ;  /* 0x0000001e171e7211 */ /* 0x040fe200078e18ff */
[C---:B------:R-:W-:Y:S01]  /*07e0*/  IMAD R37, R23.reuse, 0x8, R37 ;  /* 0x0000000817257824 */ /* 0x040fe200078e0225 */
[C---:B------:R-:W-:Y:S01]  /*07f0*/  LEA R35, R23.reuse, R35, 0x3 ;  /* 0x0000002317237211 */ /* 0x040fe200078e18ff */
[----:B------:R-:W-:Y:S01]  /*0800*/  IMAD R33, R23, 0x8, R33 ;  /* 0x0000000817217824 */ /* 0x000fe200078e0221 */
[----:B------:R-:W-:Y:S06]  /*0810*/  BRA.U UP0, `(.L_x_5) ;  /* 0xfffffffd00247547 */ /* 0x000fec000b83ffff */
[----:B------:R-:W-:-:S07]  /*0820*/  MOV R21, UR16 ;  /* 0x0000001000157c02 */ /* 0x000fce0008000f00 */
.L_x_4:
[----:B------:R-:W-:-:S09]  /*0830*/  UISETP.NE.AND UP0, UPT, UR14, URZ, UPT ;  /* 0x000000ff0e00728c */ /* 0x000fd2000bf05270 */
[----:B------:R-:W-:Y:S05]  /*0840*/  BRA.U !UP0, `(.L_x_6) ;  /* 0x0000000108fc7547 */ /* 0x000fea000b800000 */
[----:B------:R-:W-:Y:S02]  /*0850*/  UIADD3 UR5, UPT, UPT, UR14, -0x1, URZ ;  /* 0xffffffff0e057890 */ /* 0x000fe4000fffe0ff */
[----:B------:R-:W-:Y:S02]  /*0860*/  UISETP.NE.AND UP1, UPT, UR15, URZ, UPT ;  /* 0x000000ff0f00728c */ /* 0x000fe4000bf25270 */
[----:B------:R-:W-:-:S09]  /*0870*/  UISETP.GE.U32.AND UP0, UPT, UR5, 0x3, UPT ;  /* 0x000000030500788c */ /* 0x000fd2000bf06070 */
[----:B------:R-:W-:Y:S05]  /*0880*/  BRA.U !UP0, `(.L_x_7) ;  /* 0x00000001086c7547 */ /* 0x000fea000b800000 */
[----:B------:R-:W0:Y:S01]  /*0890*/  LDC.64 R14, c[0x0][0x388] ;  /* 0x0000e200ff0e7b82 */ /* 0x000e220000000a00 */
[----:B------:R-:W-:-:S04]  /*08a0*/  IMAD R8, R21, R23, RZ ;  /* 0x0000001715087224 */ /* 0x000fc800078e02ff */
[----:B0-----:R-:W-:-:S04]  /*08b0*/  IMAD.WIDE.U32 R24, R8, 0x8, R14 ;  /* 0x0000000808187825 */ /* 0x001fc800078e000e */
[----:B------:R-:W-:Y:S02]  /*08c0*/  IMAD.IADD R8, R8, 0x1, R23 ;  /* 0x0000000108087824 */ /* 0x000fe400078e0217 */
[----:B------:R-:W2:Y:S02]  /*08d0*/  LDG.E.64 R24, desc[UR10][R24.64] ;  /* 0x0000000a18187981 */ /* 0x000ea4000c1e1b00 */
[C---:B------:R-:W-:Y:S01]  /*08e0*/  IMAD.WIDE.U32 R28, R8.reuse, 0x8, R14 ;  /* 0x00000008081c7825 */ /* 0x040fe200078e000e */
[----:B------:R-:W-:-:S04]  /*08f0*/  IADD3 R8, PT, PT, R8, R23, RZ ;  /* 0x0000001708087210 */ /* 0x000fc80007ffe0ff */
[----:B------:R-:W3:Y:S01]  /*0900*/  LDG.E.64 R26, desc[UR10][R28.64] ;  /* 0x0000000a1c1a7981 */ /* 0x000ee2000c1e1b00 */
[----:B------:R-:W-:-:S04]  /*0910*/  IMAD.WIDE.U32 R30, R8, 0x8, R14 ;  /* 0x00000008081e7825 */ /* 0x000fc800078e000e */
[----:B------:R-:W-:Y:S02]  /*0920*/  IMAD.IADD R33, R8, 0x1, R23 ;  /* 0x0000000108217824 */ /* 0x000fe400078e0217 */
[----:B------:R-:W4:Y:S02]  /*0930*/  LDG.E.64 R8, desc[UR10][R30.64] ;  /* 0x0000000a1e087981 */ /* 0x000f24000c1e1b00 */
[----:B------:R-:W-:-:S05]  /*0940*/  IMAD.WIDE.U32 R32, R33, 0x8, R14 ;  /* 0x0000000821207825 */ /* 0x000fca00078e000e */
[----:B------:R-:W5:Y:S01]  /*0950*/  LDG.E.64 R14, desc[UR10][R32.64] ;  /* 0x0000000a200e7981 */ /* 0x000f62000c1e1b00 */
[----:B--2---:R-:W-:Y:S02]  /*0960*/  DSETP.NEU.AND P1, PT, R24, -1, PT ;  /* 0xbff000001800742a */ /* 0x004fe40003f2d000 */
[----:B---3--:R-:W-:Y:S01]  /*0970*/  DSETP.NEU.AND P2, PT, R26, -1, PT ;  /* 0xbff000001a00742a */ /* 0x008fe20003f4d000 */
[----:B------:R-:W-:-:S11]  /*0980*/  IMAD.WIDE.U32 R26, R21, 0x8, R16 ;  /* 0x00000008151a7825 */ /* 0x000fd600078e0010 */
[----:B------:R-:W2:Y:S01]  /*0990*/  @P1 LDG.E.64 R24, desc[UR10][R26.64] ;  /* 0x0000000a1a181981 */ /* 0x000ea2000c1e1b00 */
[----:B----4-:R-:W-:-:S03]  /*09a0*/  DSETP.NEU.AND P3, PT, R8, -1, PT ;  /* 0xbff000000800742a */ /* 0x010fc60003f6d000 */
[----:B------:R-:W3:Y:S01]  /*09b0*/  @P2 LDG.E.64 R8, desc[UR10][R26.64+0x8] ;  /* 0x0000080a1a082981 */ /* 0x000ee2000c1e1b00 */
[----:B-----5:R-:W-:-:S10]  /*09c0*/  DSETP.NEU.AND P4, PT, R14, -1, PT ;  /* 0xbff000000e00742a */ /* 0x020fd40003f8d000 */
[----:B------:R-:W4:Y:S04]  /*09d0*/  @P3 LDG.E.64 R14, desc[UR10][R26.64+0x10] ;  /* 0x0000100a1a0e3981 */ /* 0x000f28000c1e1b00 */
[----:B------:R-:W5:Y:S01]  /*09e0*/  @P4 LDG.E.64 R28, desc[UR10][R26.64+0x18] ;  /* 0x0000180a1a1c4981 */ /* 0x000f62000c1e1b00 */
[----:B------:R-:W-:Y:S01]  /*09f0*/  IADD3 R21, PT, PT, R21, 0x4, RZ ;  /* 0x0000000415157810 */ /* 0x000fe20007ffe0ff */
[----:B--2---:R-:W-:-:S08]  /*0a00*/  @P1 DADD R12, R12, R24 ;  /* 0x000000000c0c1229 */ /* 0x004fd00000000018 */
[----:B---3--:R-:W-:-:S08]  /*0a10*/  @P2 DADD R12, R12, R8 ;  /* 0x000000000c0c2229 */ /* 0x008fd00000000008 */
[----:B----4-:R-:W-:-:S08]  /*0a20*/  @P3 DADD R12, R12, R14 ;  /* 0x000000000c0c3229 */ /* 0x010fd0000000000e */
[----:B-----5:R-:W-:-:S11]  /*0a30*/  @P4 DADD R12, R12, R28 ;  /* 0x000000000c0c4229 */ /* 0x020fd6000000001c */
.L_x_7:
[----:B------:R-:W-:Y:S04]  /*0a40*/  BSSY.RECONVERGENT B1, `(.L_x_6) ;  /* 0x000001f000017945 */ /* 0x000fe80003800200 */
[----:B------:R-:W-:Y:S05]  /*0a50*/  BRA.U !UP1, `(.L_x_8) ;  /* 0x0000000109747547 */ /* 0x000fea000b800000 */
[----:B------:R-:W-:Y:S02]  /*0a60*/  UISETP.NE.AND UP0, UPT, UR15, 0x1, UPT ;  /* 0x000000010f00788c */ /* 0x000fe4000bf05270 */
[----:B------:R-:W-:-:S07]  /*0a70*/  UISETP.NE.AND UP1, UPT, UR6, URZ, UPT ;  /* 0x000000ff0600728c */ /* 0x000fce000bf25270 */
[----:B------:R-:W-:Y:S05]  /*0a80*/  BRA.U !UP0, `(.L_x_9) ;  /* 0x0000000108407547 */ /* 0x000fea000b800000 */
[----:B------:R-:W0:Y:S01]  /*0a90*/  LDC.64 R24, c[0x0][0x388] ;  /* 0x0000e200ff187b82 */ /* 0x000e220000000a00 */
[----:B------:R-:W-:-:S04]  /*0aa0*/  IMAD R15, R21, R23, RZ ;  /* 0x00000017150f7224 */ /* 0x000fc800078e02ff */
[----:B0-----:R-:W-:-:S04]  /*0ab0*/  IMAD.WIDE.U32 R8, R15, 0x8, R24 ;  /* 0x000000080f087825 */ /* 0x001fc800078e0018 */
[----:B------:R-:W-:Y:S02]  /*0ac0*/  IMAD.IADD R15, R15, 0x1, R23 ;  /* 0x000000010f0f7824 */ /* 0x000fe400078e0217 */
[----:B------:R-:W2:Y:S02]  /*0ad0*/  LDG.E.64 R8, desc[UR10][R8.64] ;  /* 0x0000000a08087981 */ /* 0x000ea4000c1e1b00 */
[----:B------:R-:W-:-:S06]  /*0ae0*/  IMAD.WIDE.U32 R24, R15, 0x8, R24 ;  /* 0x000000080f187825 */ /* 0x000fcc00078e0018 */
[----:B------:R-:W3:Y:S01]  /*0af0*/  LDG.E.64 R24, desc[UR10][R24.64] ;  /* 0x0000000a18187981 */ /* 0x000ee2000c1e1b00 */
[----:B--2---:R-:W-:Y:S02]  /*0b00*/  DSETP.NEU.AND P1, PT, R8, -1, PT ;  /* 0xbff000000800742a */ /* 0x004fe40003f2d000 */
[----:B---3--:R-:W-:-:S12]  /*0b10*/  DSETP.NEU.AND P2, PT, R24, -1, PT ;  /* 0xbff000001800742a */ /* 0x008fd80003f4d000 */
[----:B------:R-:W-:-:S06]  /*0b20*/  @P1 IMAD.WIDE R14, R21, 0x8, R16 ;  /* 0x00000008150e1825 */ /* 0x000fcc00078e0210 */
[----:B------:R-:W2:Y:S01]  /*0b30*/  @P1 LDG.E.64 R14, desc[UR10][R14.64] ;  /* 0x0000000a0e0e1981 */ /* 0x000ea2000c1e1b00 */
[----:B------:R-:W-:-:S06]  /*0b40*/  @P2 IMAD.WIDE R26, R21, 0x8, R16 ;  /* 0x00000008151a2825 */ /* 0x000fcc00078e0210 */
[----:B------:R-:W3:Y:S01]  /*0b50*/  @P2 LDG.E.64 R26, desc[UR10][R26.64+0x8] ;  /* 0x0000080a1a1a2981 */ /* 0x000ee2000c1e1b00 */
[----:B------:R-:W-:Y:S01]  /*0b60*/  IADD3 R21, PT, PT, R21, 0x2, RZ ;  /* 0x0000000215157810 */ /* 0x000fe20007ffe0ff */
[----:B--2---:R-:W-:-:S08]  /*0b70*/  @P1 DADD R12, R12, R14 ;  /* 0x000000000c0c1229 */ /* 0x004fd0000000000e */
[----:B---3--:R-:W-:-:S11]  /*0b80*/  @P2 DADD R12, R12, R26 ;  /* 0x000000000c0c2229 */ /* 0x008fd6000000001a */
.L_x_9:
[----:B------:R-:W-:Y:S05]  /*0b90*/  BRA.U !UP1, `(.L_x_8) ;  /* 0x0000000109247547 */ /* 0x000fea000b800000 */
[----:B------:R-:W0:Y:S01]  /*0ba0*/  LDC.64 R8, c[0x0][0x388] ;  /* 0x0000e200ff087b82 */ /* 0x000e220000000a00 */
[----:B------:R-:W-:-:S04]  /*0bb0*/  IMAD R15, R21, R23, RZ ;  /* 0x00000017150f7224 */ /* 0x000fc800078e02ff */
[----:B0-----:R-:W-:-:S06]  /*0bc0*/  IMAD.WIDE.U32 R8, R15, 0x8, R8 ;  /* 0x000000080f087825 */ /* 0x001fcc00078e0008 */
[----:B------:R-:W2:Y:S02]  /*0bd0*/  LDG.E.64 R8, desc[UR10][R8.64] ;  /* 0x0000000a08087981 */ /* 0x000ea4000c1e1b00 */
[----:B--2---:R-:W-:-:S14]  /*0be0*/  DSETP.NEU.AND P1, PT, R8, -1, PT ;  /* 0xbff000000800742a */ /* 0x004fdc0003f2d000 */
[----:B------:R-:W-:Y:S05]  /*0bf0*/  @!P1 BRA `(.L_x_8) ;  /* 0x00000000000c9947 */ /* 0x000fea0003800000 */
[----:B------:R-:W-:-:S06]  /*0c00*/  IMAD.WIDE R8, R21, 0x8, R16 ;  /* 0x0000000815087825 */ /* 0x000fcc00078e0210 */
[----:B------:R-:W2:Y:S02]  /*0c10*/  LDG.E.64 R8, desc[UR10][R8.64] ;  /* 0x0000000a08087981 */ /* 0x000ea4000c1e1b00 */
[----:B--2---:R-:W-:-:S11]  /*0c20*/  DADD R12, R12, R8 ;  /* 0x000000000c0c7229 */ /* 0x004fd60000000008 */
.L_x_8:
[----:B------:R-:W-:Y:S05]  /*0c30*/  BSYNC.RECONVERGENT B1 ;  /* 0x0000000000017941 */ /* 0x000fea0003800200 */
.L_x_6:
[----:B------:R1:W-:Y:S01]  /*0c40*/  STS.64 [R3], R12 ;  /* 0x0000000c03007388 */ /* 0x0003e20000000a00 */
[----:B------:R-:W-:Y:S05]  /*0c50*/  BRA `(.L_x_2) ;  /* 0x00000000000c7947 */ /* 0x000fea0003800000 */
.L_x_3:
[----:B------:R-:W-:Y:S01]  /*0c60*/  IMAD.MOV.U32 R8, RZ, RZ, 0x0 ;  /* 0x00000000ff087424 */ /* 0x000fe200078e00ff */
[----:B------:R-:W-:-:S05]  /*0c70*/  MOV R9, 0xbff00000 ;  /* 0xbff0000000097802 */ /* 0x000fca0000000f00 */
[----:B------:R0:W-:Y:S02]  /*0c80*/  STS.64 [R3], R8 ;  /* 0x0000000803007388 */ /* 0x0001e40000000a00 */
.L_x_2:
[----:B------:R-:W-:Y:S05]  /*0c90*/  BSYNC.RECONVERGENT B0 ;  /* 0x0000000000007941 */ /* 0x000fea0003800200 */
.L_x_1:
[----:B------:R-:W-:Y:S06]  /*0ca0*/  BAR.SYNC.DEFER_BLOCKING 0x0 ;  /* 0x0000000000007b1d */ /* 0x000fec0000010000 */
[----:B------:R-:W-:Y:S04]  /*0cb0*/  BSSY.RECONVERGENT B1, `(.L_x_10) ;  /* 0x000009b000017945 */ /* 0x000fe80003800200 */
[----:B------:R-:W-:Y:S05]  /*0cc0*/  @P0 BRA `(.L_x_11) ;  /* 0x0000000800640947 */ /* 0x000fea0003800000 */
[----:B0-----:R-:W2:Y:S01]  /*0cd0*/  LDG.E.64 R8, desc[UR10][R16.64] ;  /* 0x0000000a10087981 */ /* 0x001ea2000c1e1b00 */
[----:B------:R-:W-:Y:S01]  /*0ce0*/  ISETP.GE.AND P0, PT, R2, R23, PT ;  /* 0x000000170200720c */ /* 0x000fe20003f06270 */
[----:B------:R-:W-:Y:S01]  /*0cf0*/  IMAD.MOV.U32 R14, RZ, RZ, -0x400000 ;  /* 0xffc00000ff0e7424 */ /* 0x000fe200078e00ff */
[----:B------:R-:W-:-:S05]  /*0d00*/  MOV R15, 0x41dfffff ;  /* 0x41dfffff000f7802 */ /* 0x000fca0000000f00 */
[----:B------:R3:W-:Y:S06]  /*0d10*/  STS.64 [R0], R14 ;  /* 0x0000000e00007388 */ /* 0x0007ec0000000a00 */
[----:B--2---:R-:W-:-:S14]  /*0d20*/  DSETP.EQ.OR P0, PT, R8, -1, P0 ;  /* 0xbff000000800742a */ /* 0x004fdc0000702400 */
[----:B---3--:R-:W-:Y:S05]  /*0d30*/  @P0 BRA `(.L_x_11) ;  /* 0x0000000800480947 */ /* 0x008fea0003800000 */
[----:B------:R-:W-:Y:S01]  /*0d40*/  ISETP.NE.AND P0, PT, R5, RZ, PT ;  /* 0x000000ff0500720c */ /* 0x000fe20003f05270 */
[----:B------:R-:W-:Y:S01]  /*0d50*/  BSSY.RECONVERGENT B0, `(.L_x_12) ;  /* 0x000003d000007945 */ /* 0x000fe20003800200 */
[----:B------:R-:W-:Y:S01]  /*0d60*/  IMAD.MOV.U32 R21, RZ, RZ, R2 ;  /* 0x000000ffff157224 */ /* 0x000fe200078e0002 */
[----:B------:R-:W-:Y:S01]  /*0d70*/  MOV R8, 0xffc00000 ;  /* 0xffc0000000087802 */ /* 0x000fe20000000f00 */
[----:B------:R-:W-:-:S09]  /*0d80*/  IMAD.MOV.U32 R9, RZ, RZ, 0x41dfffff ;  /* 0x41dfffffff097424 */ /* 0x000fd200078e00ff */
[----:B------:R-:W-:Y:S05]  /*0d90*/  @!P0 BRA `(.L_x_13) ;  /* 0x0000000000e08947 */ /* 0x000fea0003800000 */
[----:B-1----:R-:W0:Y:S02]  /*0da0*/  LDC R13, c[0x0][0x380] ;  /* 0x0000e000ff0d7b82 */ /* 0x002e240000000800 */
[----:B0-----:R-:W-:-:S05]  /*0db0*/  IMAD.WIDE.U32 R12, R13, 0x8, R16 ;  /* 0x000000080d0c7825 */ /* 0x001fca00078e0010 */
[----:B------:R-:W2:Y:S01]  /*0dc0*/  LDG.E.64 R8, desc[UR10][R12.64] ;  /* 0x0000000a0c087981 */ /* 0x000ea2000c1e1b00 */
[----:B------:R-:W-:Y:S01]  /*0dd0*/  BSSY.RECONVERGENT B2, `(.L_x_14) ;  /* 0x0000011000027945 */ /* 0x000fe20003800200 */
[----:B------:R-:W-:Y:S02]  /*0de0*/  ISETP.NE.AND P1, PT, R5, 0x1, PT ;  /* 0x000000010500780c */ /* 0x000fe40003f25270 */
[----:B------:R-:W-:Y:S01]  /*0df0*/  IADD3 R21, PT, PT, R4, 0x2, RZ ;  /* 0x0000000204157810 */ /* 0x000fe20007ffe0ff */
[----:B--2---:R-:W-:Y:S01]  /*0e00*/  DSETP.NEU.AND P0, PT, R8, -1, PT ;  /* 0xbff000000800742a */ /* 0x004fe20003f0d000 */
[----:B------:R-:W-:Y:S01]  /*0e10*/  IMAD.MOV.U32 R8, RZ, RZ, -0x400000 ;  /* 0xffc00000ff087424 */ /* 0x000fe200078e00ff */
[----:B------:R-:W-:-:S12]  /*0e20*/  MOV R9, 0x41dfffff ;  /* 0x41dfffff00097802 */ /* 0x000fd80000000f00 */
[----:B------:R-:W-:Y:S05]  /*0e30*/  @!P0 BRA `(.L_x_15) ;  /* 0x0000000000288947 */ /* 0x000fea0003800000 */
[----:B------:R-:W2:Y:S04]  /*0e40*/  LDG.E.64 R12, desc[UR10][R10.64+0x8] ;  /* 0x0000080a0a0c7981 */ /* 0x000ea8000c1e1b00 */
[----:B------:R-:W2:Y:S04]  /*0e50*/  LDS.64 R24, [R3] ;  /* 0x0000000003187984 */ /* 0x000ea80000000a00 */
[----:B------:R-:W0:Y:S01]  /*0e60*/  LDS.64 R26, [R3+0x8] ;  /* 0x00000800031a7984 */ /* 0x000e220000000a00 */
[----:B--2---:R-:W-:-:S08]  /*0e70*/  DFMA R12, R12, UR12, -R24 ;  /* 0x0000000c0c0c7c2b */ /* 0x004fd00008000818 */
[----:B0-----:R-:W-:-:S08]  /*0e80*/  DADD R12, R12, -R26 ;  /* 0x000000000c0c7229 */ /* 0x001fd0000000081a */
[----:B------:R-:W-:-:S14]  /*0e90*/  DSETP.GEU.AND P0, PT, R12, R14, PT ;  /* 0x0000000e0c00722a */ /* 0x000fdc0003f0e000 */
[----:B------:R-:W0:Y:S01]  /*0ea0*/  @!P0 I2F.F64 R14, R2 ;  /* 0x00000002000e8312 */ /* 0x000e220000201c00 */
[----:B------:R-:W-:Y:S01]  /*0eb0*/  @!P0 IMAD.MOV.U32 R8, RZ, RZ, R12 ;  /* 0x000000ffff088224 */ /* 0x000fe200078e000c */
[----:B------:R-:W-:Y:S01]  /*0ec0*/  @!P0 MOV R9, R13 ;  /* 0x0000000d00098202 */ /* 0x000fe20000000f00 */
[----:B0-----:R0:W-:Y:S06]  /*0ed0*/  @!P0 STS.128 [R0], R12 ;  /* 0x0000000c00008388 */ /* 0x0011ec0000000c00 */
.L_x_15:
[----:B------:R-:W-:Y:S05]  /*0ee0*/  BSYNC.RECONVERGENT B2 ;  /* 0x0000000000027941 */ /* 0x000fea0003800200 */
.L_x_14:
[----:B------:R-:W-:Y:S05]  /*0ef0*/  @!P1 BRA `(.L_x_13) ;  /* 0x0000000000889947 */ /* 0x000fea0003800000 */
[----:B0-----:R-:W2:Y:S01]  /*0f00*/  LDG.E.64 R12, desc[UR10][R6.64] ;  /* 0x0000000a060c7981 */ /* 0x001ea2000c1e1b00 */
[----:B------:R-:W-:Y:S01]  /*0f10*/  BSSY.RECONVERGENT B2, `(.L_x_16) ;  /* 0x000000f000027945 */ /* 0x000fe20003800200 */
[----:B------:R-:W-:Y:S01]  /*0f20*/  ISETP.NE.AND P1, PT, R5, 0x2, PT ;  /* 0x000000020500780c */ /* 0x000fe20003f25270 */
[----:B------:R-:W-:Y:S01]  /*0f30*/  VIADD R20, R4, 0x3 ;  /* 0x0000000304147836 */ /* 0x000fe20000000000 */
[----:B--2---:R-:W-:-:S14]  /*0f40*/  DSETP.NEU.AND P0, PT, R12, -1, PT ;  /* 0xbff000000c00742a */ /* 0x004fdc0003f0d000 */
        /* <DEDUP_REMOVED lines=8> */
[----:B------:R-:W-:Y:S01]  /*0fd0*/  @!P0 MOV R8, R12 ;  /* 0x0000000c00088202 */ /* 0x000fe20000000f00 */
[----:B------:R-:W-:Y:S01]  /*0fe0*/  @!P0 IMAD.MOV.U32 R9, RZ, RZ, R13 ;  /* 0x000000ffff098224 */ /* 0x000fe200078e000d */
[----:B0-----:R0:W-:Y:S06]  /*0ff0*/  @!P0 STS.128 [R0], R12 ;  /* 0x0000000c00008388 */ /* 0x0011ec0000000c00 */
.L_x_17:
[----:B------:R-:W-:Y:S05]  /*1000*/  BSYNC.RECONVERGENT B2 ;  /* 0x0000000000027941 */ /* 0x000fea0003800200 */
.L_x_16:
[----:B------:R-:W-:Y:S01]  /*1010*/  MOV R21, R20 ;  /* 0x0000001400157202 */ /* 0x000fe20000000f00 */
[----:B------:R-:W-:Y:S06]  /*1020*/  @!P1 BRA `(.L_x_13) ;  /* 0x00000000003c9947 */ /* 0x000fec0003800000 */
[----:B0-----:R-:W-:-:S06]  /*1030*/  IMAD.WIDE.U32 R12, R23, 0x8, R6 ;  /* 0x00000008170c7825 */ /* 0x001fcc00078e0006 */
[----:B------:R-:W2:Y:S01]  /*1040*/  LDG.E.64 R12, desc[UR10][R12.64] ;  /* 0x0000000a0c0c7981 */ /* 0x000ea2000c1e1b00 */
        /* <DEDUP_REMOVED lines=13> */
.L_x_13:
[----:B------:R-:W-:Y:S05]  /*1120*/  BSYNC.RECONVERGENT B0 ;  /* 0x0000000000007941 */ /* 0x000fea0003800200 */
.L_x_12:
[----:B012---:R-:W-:-:S04]  /*1130*/  IADD3 R12, PT, PT, -R4, UR9, RZ ;  /* 0x00000009040c7c10 */ /* 0x007fc8000fffe1ff */
[----:B------:R-:W-:-:S13]  /*1140*/  ISETP.GE.U32.AND P0, PT, R12, 0x3, PT ;  /* 0x000000030c00780c */ /* 0x000fda0003f06070 */
[----:B------:R-:W-:Y:S05]  /*1150*/  @!P0 BRA `(.L_x_11) ;  /* 0x0000000400408947 */ /* 0x000fea0003800000 */
[----:B------:R-:W0:Y:S01]  /*1160*/  S2R R13, SR_CgaCtaId ;  /* 0x00000000000d7919 */ /* 0x000e220000008800 */
[----:B------:R-:W-:-:S04]  /*1170*/  MOV R12, 0x400 ;  /* 0x00000400000c7802 */ /* 0x000fc80000000f00 */
[----:B------:R-:W-:-:S04]  /*1180*/  IADD3 R12, PT, PT, R12, 0x650, RZ ;  /* 0x000006500c0c7810 */ /* 0x000fc80007ffe0ff */
[----:B0-----:R-:W-:-:S07]  /*1190*/  LEA R20, R13, R12, 0x18 ;  /* 0x0000000c0d147211 */ /* 0x001fce00078ec0ff */
.L_x_26:
[----:B0-----:R-:W0:Y:S08]  /*11a0*/  LDC R24, c[0x0][0x380] ;  /* 0x0000e000ff187b82 */ /* 0x001e300000000800 */
[----:B-123--:R-:W1:Y:S01]  /*11b0*/  LDC.64 R14, c[0x0][0x388] ;  /* 0x0000e200ff0e7b82 */ /* 0x00ee620000000a00 */
[----:B0-----:R-:W-:-:S04]  /*11c0*/  IMAD R13, R21, R24, RZ ;  /* 0x00000018150d7224 */ /* 0x001fc800078e02ff */
[----:B-1----:R-:W-:-:S04]  /*11d0*/  IMAD.WIDE R14, R13, 0x8, R14 ;  /* 0x000000080d0e7825 */ /* 0x002fc800078e020e */
[C---:B------:R-:W-:Y:S02]  /*11e0*/  IMAD.WIDE.U32 R12, R24.reuse, 0x8, R14 ;  /* 0x00000008180c7825 */ /* 0x040fe400078e000e */
[----:B------:R-:W2:Y:S02]  /*11f0*/  LDG.E.64 R14, desc[UR10][R14.64] ;  /* 0x0000000a0e0e7981 */ /* 0x000ea4000c1e1b00 */
[C---:B------:R-:W-:Y:S02]  /*1200*/  IMAD.WIDE.U32 R28, R24.reuse, 0x8, R12 ;  /* 0x00000008181c7825 */ /* 0x040fe400078e000c */
[----:B------:R-:W3:Y:S02]  /*1210*/  LDG.E.64 R12, desc[UR10][R12.64] ;  /* 0x0000000a0c0c7981 */ /* 0x000ee4000c1e1b00 */
[----:B------:R-:W-:Y:S02]  /*1220*/  IMAD.WIDE.U32 R26, R24, 0x8, R28 ;  /* 0x00000008181a7825 */ /* 0x000fe400078e001c */
[----:B------:R-:W4:Y:S04]  /*1230*/  LDG.E.64 R28, desc[UR10][R28.64] ;  /* 0x0000000a1c1c7981 */ /* 0x000f28000c1e1b00 */
[----:B------:R-:W5:Y:S01]  /*1240*/  LDG.E.64 R26, desc[UR10][R26.64] ;  /* 0x0000000a1a1a7981 */ /* 0x000f62000c1e1b00 */
[----:B------:R-:W-:Y:S01]  /*1250*/  BSSY.RECONVERGENT B0, `(.L_x_18) ;  /* 0x0000013000007945 */ /* 0x000fe20003800200 */
[----:B------:R-:W-:-:S04]  /*1260*/  IMAD.WIDE R22, R21, 0x8, R16 ;  /* 0x0000000815167825 */ /* 0x000fc800078e0210 */
[----:B------:R-:W-:Y:S01]  /*1270*/  IMAD R25, R21, 0x8, R20 ;  /* 0x0000000815197824 */ /* 0x000fe200078e0214 */
[----:B--2---:R-:W-:Y:S02]  /*1280*/  DSETP.NEU.AND P0, PT, R14, -1, PT ;  /* 0xbff000000e00742a */ /* 0x004fe40003f0d000 */
[----:B---3--:R-:W-:Y:S02]  /*1290*/  DSETP.NEU.AND P1, PT, R12, -1, PT ;  /* 0xbff000000c00742a */ /* 0x008fe40003f2d000 */
[----:B----4-:R-:W-:Y:S02]  /*12a0*/  DSETP.NEU.AND P2, PT, R28, -1, PT ;  /* 0xbff000001c00742a */ /* 0x010fe40003f4d000 */
[----:B-----5:R-:W-:-:S08]  /*12b0*/  DSETP.NEU.AND P3, PT, R26, -1, PT ;  /* 0xbff000001a00742a */ /* 0x020fd00003f6d000 */
[----:B------:R-:W-:Y:S06]  /*12c0*/  @!P0 BRA `(.L_x_19) ;  /* 0x00000000002c8947 */ /* 0x000fec0003800000 */
[----:B------:R-:W-:Y:S01]  /*12d0*/  IMAD.WIDE R26, R21, 0x8, R16 ;  /* 0x00000008151a7825 */ /* 0x000fe200078e0210 */
[----:B------:R-:W0:Y:S04]  /*12e0*/  LDS.64 R14, [R3] ;  /* 0x00000000030e7984 */ /* 0x000e280000000a00 */
[----:B------:R-:W1:Y:S04]  /*12f0*/  LDS.64 R12, [R25] ;  /* 0x00000000190c7984 */ /* 0x000e680000000a00 */
[----:B------:R-:W0:Y:S02]  /*1300*/  LDG.E.64 R26, desc[UR10][R26.64] ;  /* 0x0000000a1a1a7981 */ /* 0x000e24000c1e1b00 */
[----:B0-----:R-:W-:-:S08]  /*1310*/  DFMA R14, R26, UR12, -R14 ;  /* 0x0000000c1a0e7c2b */ /* 0x001fd0000800080e */
[----:B-1----:R-:W-:-:S08]  /*1320*/  DADD R12, R14, -R12 ;  /* 0x000000000e0c7229 */ /* 0x002fd0000000080c */
[----:B------:R-:W-:-:S14]  /*1330*/  DSETP.GEU.AND P0, PT, R12, R8, PT ;  /* 0x000000080c00722a */ /* 0x000fdc0003f0e000 */
[----:B------:R-:W0:Y:S01]  /*1340*/  @!P0 I2F.F64 R14, R21 ;  /* 0x00000015000e8312 */ /* 0x000e220000201c00 */
[----:B------:R-:W-:Y:S01]  /*1350*/  @!P0 MOV R8, R12 ;  /* 0x0000000c00088202 */ /* 0x000fe20000000f00 */
[----:B------:R-:W-:Y:S01]  /*1360*/  @!P0 IMAD.MOV.U32 R9, RZ, RZ, R13 ;  /* 0x000000ffff098224 */ /* 0x000fe200078e000d */
[----:B0-----:R0:W-:Y:S06]  /*1370*/  @!P0 STS.128 [R0], R12 ;  /* 0x0000000c00008388 */ /* 0x0011ec0000000c00 */
.L_x_19:
[----:B------:R-:W-:Y:S05]  /*1380*/  BSYNC.RECONVERGENT B0 ;  /* 0x0000000000007941 */ /* 0x000fea0003800200 */
.L_x_18:
[----:B------:R-:W-:Y:S04]  /*1390*/  BSSY.RECONVERGENT B0, `(.L_x_20) ;  /* 0x000000d000007945 */ /* 0x000fe80003800200 */
[----:B------:R-:W-:Y:S05]  /*13a0*/  @!P1 BRA `(.L_x_21) ;  /* 0x00000000002c9947 */ /* 0x000fea0003800000 */
[----:B0-----:R-:W2:Y:S04]  /*13b0*/  LDG.E.64 R14, desc[UR10][R22.64+0x8] ;  /* 0x0000080a160e7981 */ /* 0x001ea8000c1e1b00 */
[----:B------:R-:W2:Y:S04]  /*13c0*/  LDS.64 R26, [R3] ;  /* 0x00000000031a7984 */ /* 0x000ea80000000a00 */
[----:B------:R-:W0:Y:S01]  /*13d0*/  LDS.64 R12, [R25+0x8] ;  /* 0x00000800190c7984 */ /* 0x000e220000000a00 */
[----:B--2---:R-:W-:-:S08]  /*13e0*/  DFMA R14, R14, UR12, -R26 ;  /* 0x0000000c0e0e7c2b */ /* 0x004fd0000800081a */
[----:B0-----:R-:W-:-:S08]  /*13f0*/  DADD R12, R14, -R12 ;  /* 0x000000000e0c7229 */ /* 0x001fd0000000080c */
[----:B------:R-:W-:-:S14]  /*1400*/  DSETP.GEU.AND P0, PT, R12, R8, PT ;  /* 0x000000080c00722a */ /* 0x000fdc0003f0e000 */
[----:B------:R-:W-:Y:S01]  /*1410*/  @!P0 IADD3 R14, PT, PT, R21, 0x1, RZ ;  /* 0x00000001150e8810 */ /* 0x000fe20007ffe0ff */
[----:B------:R-:W-:Y:S01]  /*1420*/  @!P0 IMAD.MOV.U32 R8, RZ, RZ, R12 ;  /* 0x000000ffff088224 */ /* 0x000fe200078e000c */
[----:B------:R-:W-:-:S04]  /*1430*/  @!P0 MOV R9, R13 ;  /* 0x0000000d00098202 */ /* 0x000fc80000000f00 */
[----:B------:R-:W0:Y:S02]  /*1440*/  @!P0 I2F.F64 R14, R14 ;  /* 0x0000000e000e8312 */ /* 0x000e240000201c00 */
[----:B0-----:R1:W-:Y:S02]  /*1450*/  @!P0 STS.128 [R0], R12 ;  /* 0x0000000c00008388 */ /* 0x0013e40000000c00 */
.L_x_21:
[----:B------:R-:W-:Y:S05]  /*1460*/  BSYNC.RECONVERGENT B0 ;  /* 0x0000000000007941 */ /* 0x000fea0003800200 */
.L_x_20:
[----:B------:R-:W-:Y:S04]  /*1470*/  BSSY.RECONVERGENT B0, `(.L_x_22) ;  /* 0x000000d000007945 */ /* 0x000fe80003800200 */
[----:B------:R-:W-:Y:S05]  /*1480*/  @!P2 BRA `(.L_x_23) ;  /* 0x00000000002ca947 */ /* 0x000fea0003800000 */
[----:B01----:R-:W2:Y:S04]  /*1490*/  LDG.E.64 R14, desc[UR10][R22.64+0x10] ;  /* 0x0000100a160e7981 */ /* 0x003ea8000c1e1b00 */
[----:B------:R-:W2:Y:S04]  /*14a0*/  LDS.64 R26, [R3] ;  /* 0x00000000031a7984 */ /* 0x000ea80000000a00 */
[----:B------:R-:W0:Y:S01]  /*14b0*/  LDS.64 R12, [R25+0x10] ;  /* 0x00001000190c7984 */ /* 0x000e220000000a00 */
[----:B--2---:R-:W-:-:S08]  /*14c0*/  DFMA R14, R14, UR12, -R26 ;  /* 0x0000000c0e0e7c2b */ /* 0x004fd0000800081a */
[----:B0-----:R-:W-:-:S08]  /*14d0*/  DADD R12, R14, -R12 ;  /* 0x000000000e0c7229 */ /* 0x001fd0000000080c */
[----:B------:R-:W-:-:S14]  /*14e0*/  DSETP.GEU.AND P0, PT, R12, R8, PT ;  /* 0x000000080c00722a */ /* 0x000fdc0003f0e000 */
[----:B------:R-:W-:Y:S01]  /*14f0*/  @!P0 VIADD R14, R21, 0x2 ;  /* 0x00000002150e8836 */ /* 0x000fe20000000000 */
[----:B------:R-:W-:Y:S01]  /*1500*/  @!P0 MOV R8, R12 ;  /* 0x0000000c00088202 */ /* 0x000fe20000000f00 */
[----:B------:R-:W-:-:S04]  /*1510*/  @!P0 IMAD.MOV.U32 R9, RZ, RZ, R13 ;  /* 0x000000ffff098224 */ /* 0x000fc800078e000d */
[----:B------:R-:W0:Y:S02]  /*1520*/  @!P0 I2F.F64 R14, R14 ;  /* 0x0000000e000e8312 */ /* 0x000e240000201c00 */
[----:B0-----:R2:W-:Y:S02]  /*1530*/  @!P0 STS.128 [R0], R12 ;  /* 0x0000000c00008388 */ /* 0x0015e40000000c00 */
.L_x_23:
[----:B------:R-:W-:Y:S05]  /*1540*/  BSYNC.RECONVERGENT B0 ;  /* 0x0000000000007941 */ /* 0x000fea0003800200 */
.L_x_22:
[----:B------:R-:W-:Y:S04]  /*1550*/  BSSY.RECONVERGENT B0, `(.L_x_24) ;  /* 0x000000d000007945 */ /* 0x000fe80003800200 */
[----:B------:R-:W-:Y:S05]  /*1560*/  @!P3 BRA `(.L_x_25) ;  /* 0x00000000002cb947 */ /* 0x000fea0003800000 */
[----:B------:R-:W3:Y:S04]  /*1570*/  LDG.E.64 R22, desc[UR10][R22.64+0x18] ;  /* 0x0000180a16167981 */ /* 0x000ee8000c1e1b00 */
[----:B012---:R-:W3:Y:S04]  /*1580*/  LDS.64 R12, [R3] ;  /* 0x00000000030c7984 */ /* 0x007ee80000000a00 */
[----:B------:R-:W0:Y:S01]  /*1590*/  LDS.64 R14, [R25+0x18] ;  /* 0x00001800190e7984 */ /* 0x000e220000000a00 */
[----:B---3--:R-:W-:-:S08]  /*15a0*/  DFMA R12, R22, UR12, -R12 ;  /* 0x0000000c160c7c2b */ /* 0x008fd0000800080c */
[----:B0-----:R-:W-:-:S08]  /*15b0*/  DADD R12, R12, -R14 ;  /* 0x000000000c0c7229 */ /* 0x001fd0000000080e */
[----:B------:R-:W-:-:S14]  /*15c0*/  DSETP.GEU.AND P0, PT, R12, R8, PT ;  /* 0x000000080c00722a */ /* 0x000fdc0003f0e000 */
[----:B------:R-:W-:Y:S01]  /*15d0*/  @!P0 IADD3 R14, PT, PT, R21, 0x3, RZ ;  /* 0x00000003150e8810 */ /* 0x000fe20007ffe0ff */
[----:B------:R-:W-:Y:S01]  /*15e0*/  @!P0 IMAD.MOV.U32 R8, RZ, RZ, R12 ;  /* 0x000000ffff088224 */ /* 0x000fe200078e000c */
[----:B------:R-:W-:-:S04]  /*15f0*/  @!P0 MOV R9, R13 ;  /* 0x0000000d00098202 */ /* 0x000fc80000000f00 */
[----:B------:R-:W0:Y:S02]  /*1600*/  @!P0 I2F.F64 R14, R14 ;  /* 0x0000000e000e8312 */ /* 0x000e240000201c00 */
[----:B0-----:R3:W-:Y:S02]  /*1610*/  @!P0 STS.128 [R0], R12 ;  /* 0x0000000c00008388 */ /* 0x0017e40000000c00 */
.L_x_25:
[----:B------:R-:W-:Y:S05]  /*1620*/  BSYNC.RECONVERGENT B0 ;  /* 0x0000000000007941 */ /* 0x000fea0003800200 */
.L_x_24:
[----:B------:R-:W-:-:S05]  /*1630*/  VIADD R21, R21, 0x4 ;  /* 0x0000000415157836 */ /* 0x000fca0000000000 */
[----:B------:R-:W-:-:S13]  /*1640*/  ISETP.GE.AND P0, PT, R21, R24, PT ;  /* 0x000000181500720c */ /* 0x000fda0003f06270 */
[----:B------:R-:W-:Y:S05]  /*1650*/  @!P0 BRA `(.L_x_26) ;  /* 0xfffffff800d08947 */ /* 0x000fea000383ffff */
.L_x_11:
[----:B------:R-:W-:Y:S05]  /*1660*/  BSYNC.RECONVERGENT B1 ;  /* 0x0000000000017941 */ /* 0x000fea0003800200 */
.L_x_10:
[----:B------:R-:W-:Y:S01]  /*1670*/  BAR.SYNC.DEFER_BLOCKING 0x0 ;  /* 0x0000000000007b1d */ /* 0x000fe20000010000 */
[----:B------:R-:W-:-:S05]  /*1680*/  ISETP.NE.AND P0, PT, R4, RZ, PT ;  /* 0x000000ff0400720c */ /* 0x000fca0003f05270 */
[----:B------:R-:W-:Y:S08]  /*1690*/  BSSY.RECONVERGENT B0, `(.L_x_27) ;  /* 0x00000b9000007945 */ /* 0x000ff00003800200 */
[----:B0-----:R-:W0:Y:S01]  /*16a0*/  @P0 S2R R9, SR_CgaCtaId ;  /* 0x0000000000090919 */ /* 0x001e220000008800 */
[----:B------:R-:W-:-:S04]  /*16b0*/  @P0 MOV R8, 0x400 ;  /* 0x0000040000080802 */ /* 0x000fc80000000f00 */
[----:B0-----:R-:W-:-:S06]  /*16c0*/  @P0 LEA R8, R9, R8, 0x18 ;  /* 0x0000000809080211 */ /* 0x001fcc00078ec0ff */
[----:B------:R-:W0:Y:S01]  /*16d0*/  @P0 LDS.64 R8, [R8+0x8] ;  /* 0x0000080008080984 */ /* 0x000e220000000a00 */
[----:B------:R-:W-:Y:S05]  /*16e0*/  @P0 BRA `(.L_x_28) ;  /* 0x0000000800cc0947 */ /* 0x000fea0003800000 */
[----:B------:R-:W4:Y:S01]  /*16f0*/  S2UR UR7, SR_CgaCtaId ;  /* 0x00000000000779c3 */ /* 0x000f220000008800 */
[----:B------:R-:W-:Y:S01]  /*1700*/  UMOV UR5, 0x400 ;  /* 0x0000040000057882 */ /* 0x000fe20000000000 */
[----:B-123--:R-:W-:Y:S01]  /*1710*/  HFMA2 R12, -RZ, RZ, 0, 0 ;  /* 0x00000000ff0c7431 */ /* 0x00efe200000001ff */
[----:B0-----:R-:W-:Y:S01]  /*1720*/  MOV R8, 0xffc00000 ;  /* 0xffc0000000087802 */ /* 0x001fe20000000f00 */
[----:B------:R-:W-:Y:S01]  /*1730*/  IMAD.MOV.U32 R9, RZ, RZ, 0x41dfffff ;  /* 0x41dfffffff097424 */ /* 0x000fe200078e00ff */
[----:B----4-:R-:W-:-:S09]  /*1740*/  ULEA UR8, UR7, UR5, 0x18 ;  /* 0x0000000507087291 */ /* 0x010fd2000f8ec0ff */
[----:B------:R-:W0:Y:S02]  /*1750*/  LDS.64 R14, [UR8+0x18] ;  /* 0x00001808ff0e7984 */ /* 0x000e240008000a00 */
[----:B------:R-:W1:Y:S02]  /*1760*/  LDCU UR8, c[0x0][0x380] ;  /* 0x00007000ff0877ac */ /* 0x000e640008000800 */
[----:B-1----:R-:W-:-:S04]  /*1770*/  UIADD3 UR8, UPT, UPT, UR8, -0x1, URZ ;  /* 0xffffffff08087890 */ /* 0x002fc8000fffe0ff */
[----:B------:R-:W-:Y:S01]  /*1780*/  UISETP.GE.U32.AND UP0, UPT, UR8, 0x7, UPT ;  /* 0x000000070800788c */ /* 0x000fe2000bf06070 */
[----:B0-----:R0:W1:Y:S08]  /*1790*/  F2I.F64.TRUNC R13, R14 ;  /* 0x0000000e000d7311 */ /* 0x001070000030d100 */
[----:B------:R-:W-:Y:S05]  /*17a0*/  BRA.U !UP0, `(.L_x_29) ;  /* 0x0000000508507547 */ /* 0x000fea000b800000 */
[----:B------:R-:W-:Y:S01]  /*17b0*/  UIADD3 UR5, UPT, UPT, UR5, 0x10, URZ ;  /* 0x0000001005057890 */ /* 0x000fe2000fffe0ff */
[----:B------:R-:W-:Y:S01]  /*17c0*/  IMAD.MOV.U32 R8, RZ, RZ, -0x400000 ;  /* 0xffc00000ff087424 */ /* 0x000fe200078e00ff */
[----:B------:R-:W-:Y:S01]  /*17d0*/  MOV R9, 0x41dfffff ;  /* 0x41dfffff00097802 */ /* 0x000fe20000000f00 */
[----:B------:R-:W-:Y:S01]  /*17e0*/  IMAD.MOV.U32 R12, RZ, RZ, RZ ;  /* 0x000000ffff0c7224 */ /* 0x000fe200078e00ff */
[----:B------:R-:W-:-:S12]  /*17f0*/  ULEA UR5, UR7, UR5, 0x18 ;  /* 0x0000000507057291 */ /* 0x000fd8000f8ec0ff */
.L_x_30:
[----:B0-----:R-:W-:Y:S02]  /*1800*/  LEA R14, R12, UR5, 0x4 ;  /* 0x000000050c0e7c11 */ /* 0x001fe4000f8e20ff */
[-C--:B-1----:R-:W-:Y:S02]  /*1810*/  MOV R25, R13.reuse ;  /* 0x0000000d00197202 */ /* 0x082fe40000000f00 */
[----:B------:R-:W-:Y:S01]  /*1820*/  MOV R27, R13 ;  /* 0x0000000d001b7202 */ /* 0x000fe20000000f00 */
[----:B--2---:R-:W0:Y:S02]  /*1830*/  LDS.64 R22, [R14] ;  /* 0x000000000e167984 */ /* 0x004e240000000a00 */
[----:B0-----:R-:W-:-:S14]  /*1840*/  DSETP.GEU.AND P0, PT, R22, R8, PT ;  /* 0x000000081600722a */ /* 0x001fdc0003f0e000 */
[----:B------:R-:W0:Y:S01]  /*1850*/  @!P0 S2R R20, SR_CgaCtaId ;  /* 0x0000000000148919 */ /* 0x000e220000008800 */
[----:B------:R-:W-:Y:S01]  /*1860*/  @!P0 MOV R15, 0x400 ;  /* 0x00000400000f8802 */ /* 0x000fe20000000f00 */
[----:B------:R-:W-:Y:S01]  /*1870*/  @!P0 IMAD.MOV.U32 R9, RZ, RZ, R23 ;  /* 0x000000ffff098224 */ /* 0x000fe200078e0017 */
[----:B------:R-:W-:Y:S02]  /*1880*/  @!P0 MOV R8, R22 ;  /* 0x0000001600088202 */ /* 0x000fe40000000f00 */
[----:B0-----:R-:W-:-:S05]  /*1890*/  @!P0 LEA R15, R20, R15, 0x18 ;  /* 0x0000000f140f8211 */ /* 0x001fca00078ec0ff */
[----:B------:R-:W-:Y:S04]  /*18a0*/  @!P0 STS.64 [R15], R12 ;  /* 0x0000000c0f008388 */ /* 0x000fe80000000a00 */
[----:B------:R-:W0:Y:S02]  /*18b0*/  LDS.64 R20, [R14+0x10] ;  /* 0x000010000e147984 */ /* 0x000e240000000a00 */
[----:B0-----:R-:W-:-:S14]  /*18c0*/  DSETP.GEU.AND P0, PT, R20, R8, PT ;  /* 0x000000081400722a */ /* 0x001fdc0003f0e000 */
[----:B------:R-:W0:Y:S01]  /*18d0*/  @!P0 S2R R23, SR_CgaCtaId ;  /* 0x0000000000178919 */ /* 0x000e220000008800 */
[----:B------:R-:W-:Y:S01]  /*18e0*/  @!P0 MOV R22, 0x400 ;  /* 0x0000040000168802 */ /* 0x000fe20000000f00 */
[----:B------:R-:W-:Y:S01]  /*18f0*/  @!P0 VIADD R24, R12, 0x1 ;  /* 0x000000010c188836 */ /* 0x000fe20000000000 */
[----:B------:R-:W-:Y:S01]  /*1900*/  @!P0 MOV R8, R20 ;  /* 0x0000001400088202 */ /* 0x000fe20000000f00 */
[----:B------:R-:W-:Y:S01]  /*1910*/  @!P0 IMAD.MOV.U32 R9, RZ, RZ, R21 ;  /* 0x000000ffff098224 */ /* 0x000fe200078e0015 */
        /* <DEDUP_REMOVED lines=15> */
[----:B------:R-:W-:Y:S01]  /*1a10*/  @!P0 IMAD.MOV.U32 R8, RZ, RZ, R20 ;  /* 0x000000ffff088224 */ /* 0x000fe200078e0014 */
[----:B------:R-:W-:Y:S02]  /*1a20*/  @!P0 IADD3 R24, PT, PT, R12, 0x3, RZ ;  /* 0x000000030c188810 */ /* 0x000fe40007ffe0ff */
        /* <DEDUP_REMOVED lines=28> */
[----:B------:R-:W-:Y:S02]  /*1bf0*/  MOV R23, R13 ;  /* 0x0000000d00177202 */ /* 0x000fe40000000f00 */
[----:B0-----:R-:W-:-:S05]  /*1c00*/  @!P0 LEA R15, R20, R15, 0x18 ;  /* 0x0000000f140f8211 */ /* 0x001fca00078ec0ff */
[----:B------:R-:W-:Y:S04]  /*1c10*/  @!P0 STS.64 [R15], R26 ;  /* 0x0000001a0f008388 */ /* 0x000fe80000000a00 */
[----:B------:R-:W0:Y:S02]  /*1c20*/  LDS.64 R20, [R14+0x70] ;  /* 0x000070000e147984 */ /* 0x000e240000000a00 */
[----:B0-----:R-:W-:-:S14]  /*1c30*/  DSETP.GEU.AND P0, PT, R20, R8, PT ;  /* 0x000000081400722a */ /* 0x001fdc0003f0e000 */
[----:B------:R-:W0:Y:S01]  /*1c40*/  @!P0 S2R R25, SR_CgaCtaId ;  /* 0x0000000000198919 */ /* 0x000e220000008800 */
[----:B------:R-:W-:Y:S01]  /*1c50*/  @!P0 MOV R24, 0x400 ;  /* 0x0000040000188802 */ /* 0x000fe20000000f00 */
[C---:B------:R-:W-:Y:S01]  /*1c60*/  @!P0 VIADD R22, R12.reuse, 0x7 ;  /* 0x000000070c168836 */ /* 0x040fe20000000000 */
[----:B------:R-:W-:Y:S01]  /*1c70*/  IADD3 R12, PT, PT, R12, 0x8, RZ ;  /* 0x000000080c0c7810 */ /* 0x000fe20007ffe0ff */
[----:B------:R-:W-:Y:S01]  /*1c80*/  @!P0 IMAD.MOV.U32 R8, RZ, RZ, R20 ;  /* 0x000000ffff088224 */ /* 0x000fe200078e0014 */
[----:B------:R-:W-:Y:S02]  /*1c90*/  @!P0 MOV R9, R21 ;  /* 0x0000001500098202 */ /* 0x000fe40000000f00 */
[----:B------:R-:W-:Y:S02]  /*1ca0*/  ISETP.NE.AND P1, PT, R12, UR16, PT ;  /* 0x000000100c007c0c */ /* 0x000fe4000bf25270 */
[----:B0-----:R-:W-:-:S05]  /*1cb0*/  @!P0 LEA R24, R25, R24, 0x18 ;  /* 0x0000001819188211 */ /* 0x001fca00078ec0ff */
[----:B------:R2:W-:Y:S06]  /*1cc0*/  @!P0 STS.64 [R24], R22 ;  /* 0x0000001618008388 */ /* 0x0005ec0000000a00 */
[----:B------:R-:W-:Y:S05]  /*1cd0*/  @P1 BRA `(.L_x_30) ;  /* 0xfffffff800c81947 */ /* 0x000fea000383ffff */
[----:B------:R-:W-:-:S07]  /*1ce0*/  IMAD.U32 R12, RZ, RZ, UR16 ;  /* 0x00000010ff0c7e24 */ /* 0x000fce000f8e00ff */
.L_x_29:
[----:B------:R-:W-:-:S09]  /*1cf0*/  UISETP.NE.AND UP0, UPT, UR14, URZ, UPT ;  /* 0x000000ff0e00728c */ /* 0x000fd2000bf05270 */
[----:B------:R-:W-:Y:S05]  /*1d00*/  BRA.U !UP0, `(.L_x_31) ;  /* 0x0000000508287547 */ /* 0x000fea000b800000 */
[----:B------:R-:W-:Y:S02]  /*1d10*/  UIADD3 UR5, UPT, UPT, UR14, -0x1, URZ ;  /* 0xffffffff0e057890 */ /* 0x000fe4000fffe0ff */
[----:B------:R-:W-:Y:S02]  /*1d20*/  UISETP.NE.AND UP1, UPT, UR15, URZ, UPT ;  /* 0x000000ff0f00728c */ /* 0x000fe4000bf25270 */
[----:B------:R-:W-:-:S09]  /*1d30*/  UISETP.GE.U32.AND UP0, UPT, UR5, 0x3, UPT ;  /* 0x000000030500788c */ /* 0x000fd2000bf06070 */
[----:B------:R-:W-:Y:S05]  /*1d40*/  BRA.U !UP0, `(.L_x_32) ;  /* 0x0000000108907547 */ /* 0x000fea000b800000 */
[----:B--2---:R-:W2:Y:S01]  /*1d50*/  S2R R22, SR_CgaCtaId ;  /* 0x0000000000167919 */ /* 0x004ea20000008800 */
[----:B------:R-:W-:Y:S02]  /*1d60*/  MOV R23, 0x400 ;  /* 0x0000040000177802 */ /* 0x000fe40000000f00 */
[-C--:B-1----:R-:W-:Y:S02]  /*1d70*/  MOV R25, R13.reuse ;  /* 0x0000000d00197202 */ /* 0x082fe40000000f00 */
[----:B0-----:R-:W-:Y:S02]  /*1d80*/  IADD3 R15, PT, PT, R23, 0x10, RZ ;  /* 0x00000010170f7810 */ /* 0x001fe40007ffe0ff */
[----:B------:R-:W-:Y:S02]  /*1d90*/  MOV R27, R13 ;  /* 0x0000000d001b7202 */ /* 0x000fe40000000f00 */
[----:B--2---:R-:W-:-:S05]  /*1da0*/  LEA R15, R22, R15, 0x18 ;  /* 0x0000000f160f7211 */ /* 0x004fca00078ec0ff */
[----:B------:R-:W-:-:S05]  /*1db0*/  IMAD R28, R12, 0x10, R15 ;  /* 0x000000100c1c7824 */ /* 0x000fca00078e020f */
[----:B------:R-:W0:Y:S02]  /*1dc0*/  LDS.64 R20, [R28] ;  /* 0x000000001c147984 */ /* 0x000e240000000a00 */
[----:B0-----:R-:W-:-:S14]  /*1dd0*/  DSETP.GEU.AND P0, PT, R20, R8, PT ;  /* 0x000000081400722a */ /* 0x001fdc0003f0e000 */
[----:B------:R-:W-:Y:S01]  /*1de0*/  @!P0 LEA R26, R22, R23, 0x18 ;  /* 0x00000017161a8211 */ /* 0x000fe200078ec0ff */
[----:B------:R-:W-:Y:S01]  /*1df0*/  @!P0 IMAD.MOV.U32 R9, RZ, RZ, R21 ;  /* 0x000000ffff098224 */ /* 0x000fe200078e0015 */
[----:B------:R-:W-:-:S03]  /*1e00*/  @!P0 MOV R8, R20 ;  /* 0x0000001400088202 */ /* 0x000fc60000000f00 */
[----:B------:R-:W-:Y:S04]  /*1e10*/  @!P0 STS.64 [R26], R12 ;  /* 0x0000000c1a008388 */ /* 0x000fe80000000a00 */
[----:B------:R-:W0:Y:S02]  /*1e20*/  LDS.64 R14, [R28+0x10] ;  /* 0x000010001c0e7984 */ /* 0x000e240000000a00 */
[----:B0-----:R-:W-:-:S14]  /*1e30*/  DSETP.GEU.AND P0, PT, R14, R8, PT ;  /* 0x000000080e00722a */ /* 0x001fdc0003f0e000 */
[----:B------:R-:W-:Y:S01]  /*1e40*/  @!P0 LEA R29, R22, R23, 0x18 ;  /* 0x00000017161d8211 */ /* 0x000fe200078ec0ff */
[----:B------:R-:W-:Y:S01]  /*1e50*/  @!P0 VIADD R24, R12, 0x1 ;  /* 0x000000010c188836 */ /* 0x000fe20000000000 */
[----:B------:R-:W-:Y:S01]  /*1e60*/  @!P0 MOV R8, R14 ;  /* 0x0000000e00088202 */ /* 0x000fe20000000f00 */
[----:B------:R-:W-:-:S03]  /*1e70*/  @!P0 IMAD.MOV.U32 R9, RZ, RZ, R15 ;  /* 0x000000ffff098224 */ /* 0x000fc600078e000f */
[----:B------:R-:W-:Y:S04]  /*1e80*/  @!P0 STS.64 [R29], R24 ;  /* 0x000000181d008388 */ /* 0x000fe80000000a00 */
[----:B------:R-:W0:Y:S02]  /*1e90*/  LDS.64 R20, [R28+0x20] ;  /* 0x000020001c147984 */ /* 0x000e240000000a00 */
[----:B0-----:R-:W-:-:S14]  /*1ea0*/  DSETP.GEU.AND P0, PT, R20, R8, PT ;  /* 0x000000081400722a */ /* 0x001fdc0003f0e000 */
[----:B------:R-:W-:Y:S01]  /*1eb0*/  @!P0 LEA R30, R22, R23, 0x18 ;  /* 0x00000017161e8211 */ /* 0x000fe200078ec0ff */
[----:B------:R-:W-:Y:S01]  /*1ec0*/  @!P0 VIADD R26, R12, 0x2 ;  /* 0x000000020c1a8836 */ /* 0x000fe20000000000 */
[----:B------:R-:W-:Y:S01]  /*1ed0*/  @!P0 MOV R8, R20 ;  /* 0x0000001400088202 */ /* 0x000fe20000000f00 */
[----:B------:R-:W-:Y:S01]  /*1ee0*/  @!P0 IMAD.MOV.U32 R9, RZ, RZ, R21 ;  /* 0x000000ffff098224 */ /* 0x000fe200078e0015 */
[----:B------:R-:W-:Y:S02]  /*1ef0*/  MOV R21, R13 ;  /* 0x0000000d00157202 */ /* 0x000fe40000000f00 */
[----:B------:R-:W-:Y:S04]  /*1f00*/  @!P0 STS.64 [R30], R26 ;  /* 0x0000001a1e008388 */ /* 0x000fe80000000a00 */
[----:B------:R-:W0:Y:S02]  /*1f10*/  LDS.64 R14, [R28+0x30] ;  /* 0x000030001c0e7984 */ /* 0x000e240000000a00 */
[----:B0-----:R-:W-:-:S14]  /*1f20*/  DSETP.GEU.AND P0, PT, R14, R8, PT ;  /* 0x000000080e00722a */ /* 0x001fdc0003f0e000 */
[----:B------:R-:W-:Y:S01]  /*1f30*/  @!P0 LEA R22, R22, R23, 0x18 ;  /* 0x0000001716168211 */ /* 0x000fe200078ec0ff */
[C---:B------:R-:W-:Y:S01]  /*1f40*/  @!P0 VIADD R20, R12.reuse, 0x3 ;  /* 0x000000030c148836 */ /* 0x040fe20000000000 */
[----:B------:R-:W-:Y:S01]  /*1f50*/  @!P0 MOV R8, R14 ;  /* 0x0000000e00088202 */ /* 0x000fe20000000f00 */
[----:B------:R-:W-:Y:S01]  /*1f60*/  @!P0 IMAD.MOV.U32 R9, RZ, RZ, R15 ;  /* 0x000000ffff098224 */ /* 0x000fe200078e000f */
[----:B------:R-:W-:Y:S02]  /*1f70*/  IADD3 R12, PT, PT, R12, 0x4, RZ ;  /* 0x000000040c0c7810 */ /* 0x000fe40007ffe0ff */
[----:B------:R3:W-:Y:S05]  /*1f80*/  @!P0 STS.64 [R22], R20 ;  /* 0x0000001416008388 */ /* 0x0007ea0000000a00 */
.L_x_32:
[----:B------:R-:W-:Y:S05]  /*1f90*/  BRA.U !UP1, `(.L_x_31) ;  /* 0x0000000109847547 */ /* 0x000fea000b800000 */
[----:B------:R-:W-:Y:S02]  /*1fa0*/  UISETP.NE.AND UP0, UPT, UR15, 0x1, UPT ;  /* 0x000000010f00788c */ /* 0x000fe4000bf05270 */
[----:B------:R-:W-:-:S07]  /*1fb0*/  UISETP.NE.AND UP1, UPT, UR6, URZ, UPT ;  /* 0x000000ff0600728c */ /* 0x000fce000bf25270 */
[----:B------:R-:W-:Y:S05]  /*1fc0*/  BRA.U !UP0, `(.L_x_33) ;  /* 0x0000000108507547 */ /* 0x000fea000b800000 */
[----:B--2---:R-:W2:Y:S01]  /*1fd0*/  S2R R23, SR_CgaCtaId ;  /* 0x0000000000177919 */ /* 0x004ea20000008800 */
[----:B---3--:R-:W-:-:S05]  /*1fe0*/  MOV R22, 0x400 ;  /* 0x0000040000167802 */ /* 0x008fca0000000f00 */
[----:B0-----:R-:W-:-:S05]  /*1ff0*/  VIADD R14, R22, 0x10 ;  /* 0x00000010160e7836 */ /* 0x001fca0000000000 */
[----:B--2---:R-:W-:-:S04]  /*2000*/  LEA R15, R23, R14, 0x18 ;  /* 0x0000000e170f7211 */ /* 0x004fc800078ec0ff */
[----:B------:R-:W-:-:S05]  /*2010*/  LEA R24, R12, R15, 0x4 ;  /* 0x0000000f0c187211 */ /* 0x000fca00078e20ff */
[----:B------:R-:W0:Y:S02]  /*2020*/  LDS.64 R14, [R24] ;  /* 0x00000000180e7984 */ /* 0x000e240000000a00 */
[----:B0-----:R-:W-:-:S14]  /*2030*/  DSETP.GEU.AND P0, PT, R14, R8, PT ;  /* 0x000000080e00722a */ /* 0x001fdc0003f0e000 */
[----:B------:R-:W-:Y:S01]  /*2040*/  @!P0 LEA R25, R23, R22, 0x18 ;  /* 0x0000001617198211 */ /* 0x000fe200078ec0ff */
[----:B------:R-:W-:Y:S01]  /*2050*/  @!P0 IMAD.MOV.U32 R8, RZ, RZ, R14 ;  /* 0x000000ffff088224 */ /* 0x000fe200078e000e */
[----:B------:R-:W-:Y:S01]  /*2060*/  @!P0 MOV R9, R15 ;  /* 0x0000000f00098202 */ /* 0x000fe20000000f00 */
[----:B-1----:R-:W-:Y:S02]  /*2070*/  IMAD.MOV.U32 R15, RZ, RZ, R13 ;  /* 0x000000ffff0f7224 */ /* 0x002fe400078e000d */
[----:B------:R-:W-:Y:S04]  /*2080*/  @!P0 STS.64 [R25], R12 ;  /* 0x0000000c19008388 */ /* 0x000fe80000000a00 */
[----:B------:R-:W0:Y:S02]  /*2090*/  LDS.64 R20, [R24+0x10] ;  /* 0x0000100018147984 */ /* 0x000e240000000a00 */
[----:B0-----:R-:W-:-:S14]  /*20a0*/  DSETP.GEU.AND P0, PT, R20, R8, PT ;  /* 0x000000081400722a */ /* 0x001fdc0003f0e000 */
[----:B------:R-:W-:Y:S01]  /*20b0*/  @!P0 LEA R22, R23, R22, 0x18 ;  /* 0x0000001617168211 */ /* 0x000fe200078ec0ff */
[----:B------:R-:W-:Y:S01]  /*20c0*/  @!P0 IMAD.MOV.U32 R8, RZ, RZ, R20 ;  /* 0x000000ffff088224 */ /* 0x000fe200078e0014 */
[C---:B------:R-:W-:Y:S01]  /*20d0*/  @!P0 IADD3 R14, PT, PT, R12.reuse, 0x1, RZ ;  /* 0x000000010c0e8810 */ /* 0x040fe20007ffe0ff */
[----:B------:R-:W-:Y:S01]  /*20e0*/  VIADD R12, R12, 0x2 ;  /* 0x000000020c0c7836 */ /* 0x000fe20000000000 */
[----:B------:R-:W-:-:S03]  /*20f0*/  @!P0 MOV R9, R21 ;  /* 0x0000001500098202 */ /* 0x000fc60000000f00 */
[----:B------:R4:W-:Y:S04]  /*2100*/  @!P0 STS.64 [R22], R14 ;  /* 0x0000000e16008388 */ /* 0x0009e80000000a00 */
.L_x_33:
[----:B------:R-:W-:Y:S05]  /*2110*/  BRA.U !UP1, `(.L_x_31) ;  /* 0x0000000109247547 */ /* 0x000fea000b800000 */
[----:B---3--:R-:W3:Y:S01]  /*2120*/  S2R R21, SR_CgaCtaId ;  /* 0x0000000000157919 */ /* 0x008ee20000008800 */
[----:B------:R-:W-:-:S04]  /*2130*/  MOV R20, 0x400 ;  /* 0x0000040000147802 */ /* 0x000fc80000000f00 */
[----:B0---4-:R-:W-:-:S04]  /*2140*/  IADD3 R14, PT, PT, R20, 0x10, RZ ;  /* 0x00000010140e7810 */ /* 0x011fc80007ffe0ff */
[----:B---3--:R-:W-:-:S05]  /*2150*/  LEA R15, R21, R14, 0x18 ;  /* 0x0000000e150f7211 */ /* 0x008fca00078ec0ff */
[----:B------:R-:W-:-:S06]  /*2160*/  IMAD R14, R12, 0x10, R15 ;  /* 0x000000100c0e7824 */ /* 0x000fcc00078e020f */
[----:B------:R-:W0:Y:S02]  /*2170*/  LDS.64 R14, [R14] ;  /* 0x000000000e0e7984 */ /* 0x000e240000000a00 */
[----:B0-----:R-:W-:-:S14]  /*2180*/  DSETP.GEU.AND P0, PT, R14, R8, PT ;  /* 0x000000080e00722a */ /* 0x001fdc0003f0e000 */
[----:B------:R-:W-:-:S05]  /*2190*/  @!P0 LEA R20, R21, R20, 0x18 ;  /* 0x0000001415148211 */ /* 0x000fca00078ec0ff */
[----:B-1----:R0:W-:Y:S02]  /*21a0*/  @!P0 STS.64 [R20], R12 ;  /* 0x0000000c14008388 */ /* 0x0021e40000000a00 */
.L_x_31:
[----:B------:R-:W5:Y:S01]  /*21b0*/  S2UR UR7, SR_CgaCtaId ;  /* 0x00000000000779c3 */ /* 0x000f620000008800 */
[----:B------:R-:W-:Y:S02]  /*21c0*/  UMOV UR5, 0x400 ;  /* 0x0000040000057882 */ /* 0x000fe40000000000 */
[----:B-----5:R-:W-:-:S09]  /*21d0*/  ULEA UR5, UR7, UR5, 0x18 ;  /* 0x0000000507057291 */ /* 0x020fd2000f8ec0ff */
[----:B01----:R-:W0:Y:S02]  /*21e0*/  LDS.64 R12, [UR5] ;  /* 0x00000005ff0c7984 */ /* 0x003e240008000a00 */
[CC--:B0-----:R-:W-:Y:S02]  /*21f0*/  VIMNMX R8, PT, PT, R13.reuse, R12.reuse, PT ;  /* 0x0000000c0d087248 */ /* 0x0c1fe40003fe0100 */
[----:B------:R-:W-:-:S05]  /*2200*/  VIMNMX R9, PT, PT, R13, R12, !PT ;  /* 0x0000000c0d097248 */ /* 0x000fca0007fe0100 */
[----:B------:R0:W-:Y:S02]  /*2210*/  STS.64 [UR5+0x8], R8 ;  /* 0x00000808ff007988 */ /* 0x0001e40008000a05 */
.L_x_28:
[----:B------:R-:W-:Y:S05]  /*2220*/  BSYNC.RECONVERGENT B0 ;  /* 0x0000000000007941 */ /* 0x000fea0003800200 */
.L_x_27:
[----:B------:R-:W5:Y:S01]  /*2230*/  LDCU UR5, c[0x0][0x380] ;  /* 0x00007000ff0577ac */ /* 0x000f620008000800 */
[----:B0-----:R-:W-:-:S04]  /*2240*/  ISETP.NE.AND P0, PT, R4, R9, PT ;  /* 0x000000090400720c */ /* 0x001fc80003f05270 */
[----:B------:R-:W-:-:S04]  /*2250*/  ISETP.EQ.OR P0, PT, R4, R8, !P0 ;  /* 0x000000080400720c */ /* 0x000fc80004702670 */
[----:B-----5:R-:W-:-:S13]  /*2260*/  ISETP.GE.OR P0, PT, R4, UR5, P0 ;  /* 0x0000000504007c0c */ /* 0x020fda0008706670 */
[----:B------:R-:W0:Y:S01]  /*2270*/  @!P0 LDC.64 R26, c[0x0][0x388] ;  /* 0x0000e200ff1a8b82 */ /* 0x000e220000000a00 */
[C-C-:B------:R-:W-:Y:S02]  /*2280*/  @!P0 IMAD R25, R8.reuse, UR5, R4.reuse ;  /* 0x0000000508198c24 */ /* 0x140fe4000f8e0204 */
[----:B------:R-:W-:Y:S02]  /*2290*/  @!P0 IMAD R33, R9, UR5, R4 ;  /* 0x0000000509218c24 */ /* 0x000fe4000f8e0204 */
[----:B-1234-:R-:W-:Y:S02]  /*22a0*/  @!P0 IMAD R15, R8, UR5, R9 ;  /* 0x00000005080f8c24 */ /* 0x01efe4000f8e0209 */
[----:B0-----:R-:W-:-:S04]  /*22b0*/  @!P0 IMAD.WIDE R24, R25, 0x8, R26 ;  /* 0x0000000819188825 */ /* 0x001fc800078e021a */
[--C-:B------:R-:W-:Y:S02]  /*22c0*/  @!P0 IMAD.WIDE R32, R33, 0x8, R26.reuse ;  /* 0x0000000821208825 */ /* 0x100fe400078e021a */
[----:B------:R-:W2:Y:S04]  /*22d0*/  @!P0 LDG.E.64 R24, desc[UR10][R24.64] ;  /* 0x0000000a18188981 */ /* 0x000ea8000c1e1b00 */
[----:B------:R-:W2:Y:S01]  /*22e0*/  @!P0 LDG.E.64 R12, desc[UR10][R32.64] ;  /* 0x0000000a200c8981 */ /* 0x000ea2000c1e1b00 */
[----:B------:R-:W-:-:S06]  /*22f0*/  @!P0 IMAD.WIDE R26, R15, 0x8, R26 ;  /* 0x000000080f1a8825 */ /* 0x000fcc00078e021a */
[----:B------:R-:W3:Y:S01]  /*2300*/  @!P0 LDG.E.64 R26, desc[UR10][R26.64] ;  /* 0x0000000a1a1a8981 */ /* 0x000ee2000c1e1b00 */
[----:B------:R-:W-:Y:S01]  /*2310*/  ISETP.NE.AND P1, PT, R4, RZ, PT ;  /* 0x000000ff0400720c */ /* 0x000fe20003f25270 */
[----:B------:R-:W-:-:S12]  /*2320*/  @!P0 IMAD.WIDE R30, R9, 0x8, R16 ;  /* 0x00000008091e8825 */ /* 0x000fd800078e0210 */
[----:B------:R-:W0:Y:S01]  /*2330*/  @!P1 LDC.64 R20, c[0x0][0x398] ;  /* 0x0000e600ff149b82 */ /* 0x000e220000000a00 */
[----:B------:R-:W-:Y:S01]  /*2340*/  @!P1 IMAD R35, R8, UR5, RZ ;  /* 0x0000000508239c24 */ /* 0x000fe2000f8e02ff */
[----:B------:R-:W-:Y:S01]  /*2350*/  @!P1 MOV R28, 0x0 ;  /* 0x00000000001c9802 */ /* 0x000fe20000000f00 */
[----:B------:R-:W-:Y:S01]  /*2360*/  @!P1 IMAD.MOV.U32 R29, RZ, RZ, -0x40100000 ;  /* 0xbff00000ff1d9424 */ /* 0x000fe200078e00ff */
[----:B--2---:R-:W-:-:S04]  /*2370*/  @!P0 DADD R14, R24, R12 ;  /* 0x00000000180e8229 */ /* 0x004fc8000000000c */
[----:B------:R-:W1:Y:S04]  /*2380*/  @!P1 LDC.64 R12, c[0x0][0x388] ;  /* 0x0000e200ff0c9b82 */ /* 0x000e680000000a00 */
[----:B---3--:R-:W-:-:S04]  /*2390*/  @!P0 DADD R22, R14, -R26 ;  /* 0x000000000e168229 */ /* 0x008fc8000000081a */
[----:B------:R-:W2:Y:S04]  /*23a0*/  @!P1 LDC.64 R14, c[0x0][0x3a0] ;  /* 0x0000e800ff0e9b82 */ /* 0x000ea80000000a00 */
[----:B------:R-:W-:-:S04]  /*23b0*/  @!P0 DMUL R22, R22, 0.5 ;  /* 0x3fe0000016168828 */ /* 0x000fc80000000000 */
[----:B------:R-:W3:Y:S03]  /*23c0*/  @!P1 LDC.64 R24, c[0x0][0x3a0] ;  /* 0x0000e800ff189b82 */ /* 0x000ee60000000a00 */
[----:B------:R0:W-:Y:S01]  /*23d0*/  @!P0 STG.E.64 desc[UR10][R32.64], R22 ;  /* 0x0000001620008986 */ /* 0x0001e2000c101b0a */
[--C-:B-1----:R-:W-:Y:S01]  /*23e0*/  @!P1 IMAD.WIDE R26, R35, 0x8, R12.reuse ;  /* 0x00000008231a9825 */ /* 0x102fe200078e020c */
[----:B------:R-:W-:Y:S02]  /*23f0*/  MOV R35, UR4 ;  /* 0x0000000400237c02 */ /* 0x000fe40008000f00 */
[----:B------:R1:W-:Y:S01]  /*2400*/  @!P0 STG.E.64 desc[UR10][R30.64], R22 ;  /* 0x000000161e008986 */ /* 0x0003e2000c101b0a */
[----:B------:R-:W-:Y:S01]  /*2410*/  UIADD3 UR4, UPT, UPT, UR4, 0x1, URZ ;  /* 0x0000000104047890 */ /* 0x000fe2000fffe0ff */
[----:B------:R-:W-:Y:S02]  /*2420*/  @!P1 IMAD.WIDE R12, R8, 0x8, R12 ;  /* 0x00000008080c9825 */ /* 0x000fe400078e020c */
[----:B------:R1:W-:Y:S01]  /*2430*/  @!P1 STG.E.64 desc[UR10][R26.64], R28 ;  /* 0x0000001c1a009986 */ /* 0x0003e2000c101b0a */
[----:B------:R-:W-:-:S03]  /*2440*/  UISETP.NE.AND UP0, UPT, UR4, UR9, UPT ;  /* 0x000000090400728c */ /* 0x000fc6000bf05270 */
[----:B------:R1:W-:Y:S01]  /*2450*/  @!P1 STG.E.64 desc[UR10][R12.64], R28 ;  /* 0x0000001c0c009986 */ /* 0x0003e2000c101b0a */
[----:B0-----:R-:W-:-:S03]  /*2460*/  @!P1 IMAD.WIDE R32, R9, 0x8, R20 ;  /* 0x0000000809209825 */ /* 0x001fc600078e0214 */
[----:B--2---:R1:W-:Y:S01]  /*2470*/  @!P1 STG.E.64 desc[UR10][R14.64+0x20], R28 ;  /* 0x0000201c0e009986 */ /* 0x0043e2000c101b0a */
[----:B------:R-:W-:-:S03]  /*2480*/  @!P1 IMAD.WIDE R8, R8, 0x8, R20 ;  /* 0x0000000808089825 */ /* 0x000fc600078e0214 */
[----:B------:R1:W-:Y:S04]  /*2490*/  @!P1 STG.E.64 desc[UR10][R14.64+0x28], R28 ;  /* 0x0000281c0e009986 */ /* 0x0003e8000c101b0a */
[----:B------:R1:W-:Y:S04]  /*24a0*/  @!P1 STG.E desc[UR10][R14.64], R35 ;  /* 0x000000230e009986 */ /* 0x0003e8000c10190a */
[----:B------:R1:W-:Y:S04]  /*24b0*/  @!P1 STG.E.64 desc[UR10][R14.64+0x8], RZ ;  /* 0x000008ff0e009986 */ /* 0x0003e8000c101b0a */
[----:B------:R1:W-:Y:S04]  /*24c0*/  @!P1 STG.E.64 desc[UR10][R14.64+0x10], RZ ;  /* 0x000010ff0e009986 */ /* 0x0003e8000c101b0a */
[----:B------:R1:W-:Y:S04]  /*24d0*/  @!P1 STG.E.64 desc[UR10][R14.64+0x18], RZ ;  /* 0x000018ff0e009986 */ /* 0x0003e8000c101b0a */
[----:B---3--:R1:W-:Y:S04]  /*24e0*/  @!P1 STG.E.64 desc[UR10][R32.64], R24 ;  /* 0x0000001820009986 */ /* 0x0083e8000c101b0a */
[----:B------:R1:W-:Y:S01]  /*24f0*/  @!P1 STG.E.64 desc[UR10][R8.64], RZ ;  /* 0x000000ff08009986 */ /* 0x0003e2000c101b0a */
[----:B------:R-:W-:Y:S06]  /*2500*/  BAR.SYNC.DEFER_BLOCKING 0x0 ;  /* 0x0000000000007b1d */ /* 0x000fec0000010000 */
[----:B------:R-:W-:Y:S05]  /*2510*/  BRA.U UP0, `(.L_x_34) ;  /* 0xffffffdd00647547 */ /* 0x000fea000b83ffff */
[----:B------:R2:W3:Y:S02]  /*2520*/  LDS.64 R6, [R3] ;  /* 0x0000000003067984 */ /* 0x0004e40000000a00 */
.L_x_0:
[----:B---3--:R-:W-:Y:S01]  /*2530*/  STG.E.64 desc[UR10][R18.64], R6 ;  /* 0x0000000612007986 */ /* 0x008fe2000c101b0a */
[----:B------:R-:W-:Y:S05]  /*2540*/  EXIT ;  /* 0x000000000000794d */ /* 0x000fea0003800000 */
.L_x_35:
[----:B------:R-:W-:-:S00]  /*2550*/  BRA `(.L_x_35) ;  /* 0xfffffffc00fc7947 */ /* 0x000fc0000383ffff */
[----:B------:R-:W-:-:S00]  /*2560*/  NOP ;  /* 0x0000000000007918 */ /* 0x000fc00000000000 */
        /* <DEDUP_REMOVED lines=9> */
.L_x_36:


//--------------------- .nv.shared._Z6gpu_njiPdS_PP4nodeS1_ --------------------------
	.section	.nv.shared._Z6gpu_njiPdS_PP4nodeS1_,"aw",@nobits
	.sectionflags	@""
	.align	8
.nv.shared._Z6gpu_njiPdS_PP4nodeS1_:
	.zero		3440


//--------------------- .nv.shared.reserved.0     --------------------------
	.section	.nv.shared.reserved.0,"aw",@nobits
	.weak		__nv_reservedSMEM_offset_0_alias
	.size		__nv_reservedSMEM_offset_0_alias, 0, 64
	.other		__nv_reservedSMEM_offset_0_alias,@"STO_CUDA_RESERVED_SHARED STV_DEFAULT"
__nv_reservedSMEM_offset_0_alias:
	.zero		0
	.zero		64


//--------------------- .nv.constant0._Z6gpu_njiPdS_PP4nodeS1_ --------------------------
	.section	.nv.constant0._Z6gpu_njiPdS_PP4nodeS1_,"a",@progbits
	.sectionflags	@""
	.align	4
.nv.constant0._Z6gpu_njiPdS_PP4nodeS1_:
	.zero		936


//--------------------- SYMBOLS --------------------------

	.type		.nv.reservedSmem.offset0,@object
	.size		.nv.reservedSmem.offset0,0x4
	.type		.nv.reservedSmem.cap,@object
	.size		.nv.reservedSmem.cap,0x4
